//
// Generated by NVIDIA NVVM Compiler
//
// Compiler Build ID: CL-36424714
// Cuda compilation tools, release 13.0, V13.0.88
// Based on NVVM 20.0.0
//

.version 9.0
.target sm_100
.address_size 64

	// .globl	_Z16vectorial_sharedPfS_i
.func  (.param .b64 func_retval0) __internal_accurate_pow
(
	.param .b64 __internal_accurate_pow_param_0,
	.param .b64 __internal_accurate_pow_param_1
)
;
.extern .shared .align 16 .b8 sdata[];

.visible .entry _Z16vectorial_sharedPfS_i(
	.param .u64 .ptr .align 1 _Z16vectorial_sharedPfS_i_param_0,
	.param .u64 .ptr .align 1 _Z16vectorial_sharedPfS_i_param_1,
	.param .u32 _Z16vectorial_sharedPfS_i_param_2
)
{
	.reg .pred 	%p<69>;
	.reg .b32 	%r<94>;
	.reg .b32 	%f<8>;
	.reg .b64 	%rd<9>;
	.reg .b64 	%fd<95>;

	ld.param.u64 	%rd1, [_Z16vectorial_sharedPfS_i_param_0];
	ld.param.u64 	%rd2, [_Z16vectorial_sharedPfS_i_param_1];
	ld.param.u32 	%r9, [_Z16vectorial_sharedPfS_i_param_2];
	mov.u32 	%r11, %tid.x;
	mov.u32 	%r12, %ntid.x;
	mov.u32 	%r13, %ctaid.x;
	mad.lo.s32 	%r14, %r12, %r13, %r11;
	setp.lt.s32 	%p1, %r14, 2;
	add.s32 	%r15, %r9, 2;
	setp.ge.s32 	%p2, %r14, %r15;
	or.pred  	%p3, %p1, %p2;
	@%p3 bra 	$L__BB0_37;
	cvta.to.global.u64 	%rd3, %rd1;
	mul.wide.u32 	%rd4, %r14, 4;
	add.s64 	%rd5, %rd3, %rd4;
	ld.global.f32 	%f6, [%rd5];
	shl.b32 	%r16, %r14, 2;
	mov.u32 	%r17, sdata;
	add.s32 	%r18, %r17, %r16;
	st.shared.f32 	[%r18], %f6;
	bar.sync 	0;
	ld.shared.f32 	%f1, [%r18+-8];
	ld.shared.f32 	%f2, [%r18+-4];
	ld.shared.f32 	%f3, [%r18];
	ld.shared.f32 	%f4, [%r18+4];
	ld.shared.f32 	%f5, [%r18+8];
	cvt.f64.f32 	%fd1, %f1;
	{
	.reg .b32 %temp; 
	mov.b64 	{%temp, %r2}, %fd1;
	}
	mov.f64 	%fd45, 0d4000000000000000;
	{
	.reg .b32 %temp; 
	mov.b64 	{%temp, %r19}, %fd45;
	}
	and.b32  	%r4, %r19, 2146435072;
	setp.eq.s32 	%p4, %r4, 1062207488;
	abs.f64 	%fd2, %fd1;
	{ // callseq 0, 0
	.param .b64 param0;
	st.param.f64 	[param0], %fd2;
	.param .b64 param1;
	st.param.f64 	[param1], 0d4000000000000000;
	.param .b64 retval0;
	call.uni (retval0), 
	__internal_accurate_pow, 
	(
	param0, 
	param1
	);
	ld.param.f64 	%fd46, [retval0];
	} // callseq 0
	setp.lt.s32 	%p5, %r2, 0;
	neg.f64 	%fd48, %fd46;
	selp.f64 	%fd49, %fd48, %fd46, %p4;
	selp.f64 	%fd86, %fd49, %fd46, %p5;
	setp.neu.f32 	%p6, %f1, 0f00000000;
	@%p6 bra 	$L__BB0_3;
	setp.eq.s32 	%p7, %r4, 1062207488;
	selp.b32 	%r20, %r2, 0, %p7;
	setp.lt.s32 	%p8, %r19, 0;
	or.b32  	%r21, %r20, 2146435072;
	selp.b32 	%r22, %r21, %r20, %p8;
	mov.b32 	%r23, 0;
	mov.b64 	%fd86, {%r23, %r22};
$L__BB0_3:
	add.f64 	%fd50, %fd1, 0d4000000000000000;
	{
	.reg .b32 %temp; 
	mov.b64 	{%temp, %r24}, %fd50;
	}
	and.b32  	%r25, %r24, 2146435072;
	setp.ne.s32 	%p9, %r25, 2146435072;
	@%p9 bra 	$L__BB0_8;
	setp.num.f32 	%p10, %f1, %f1;
	@%p10 bra 	$L__BB0_6;
	mov.f64 	%fd51, 0d4000000000000000;
	add.rn.f64 	%fd86, %fd1, %fd51;
	bra.uni 	$L__BB0_8;
$L__BB0_6:
	setp.neu.f64 	%p11, %fd2, 0d7FF0000000000000;
	@%p11 bra 	$L__BB0_8;
	setp.lt.s32 	%p12, %r2, 0;
	setp.eq.s32 	%p13, %r4, 1062207488;
	setp.lt.s32 	%p14, %r19, 0;
	selp.b32 	%r27, 0, 2146435072, %p14;
	and.b32  	%r28, %r19, 2147483647;
	setp.ne.s32 	%p15, %r28, 1071644672;
	or.b32  	%r29, %r27, -2147483648;
	selp.b32 	%r30, %r29, %r27, %p15;
	selp.b32 	%r31, %r30, %r27, %p13;
	selp.b32 	%r32, %r31, %r27, %p12;
	mov.b32 	%r33, 0;
	mov.b64 	%fd86, {%r33, %r32};
$L__BB0_8:
	setp.eq.s32 	%p16, %r4, 1062207488;
	setp.eq.f32 	%p17, %f1, 0f3F800000;
	selp.f64 	%fd9, 0d3FF0000000000000, %fd86, %p17;
	cvt.f64.f32 	%fd10, %f2;
	{
	.reg .b32 %temp; 
	mov.b64 	{%temp, %r5}, %fd10;
	}
	abs.f64 	%fd11, %fd10;
	{ // callseq 1, 0
	.param .b64 param0;
	st.param.f64 	[param0], %fd11;
	.param .b64 param1;
	st.param.f64 	[param1], 0d4000000000000000;
	.param .b64 retval0;
	call.uni (retval0), 
	__internal_accurate_pow, 
	(
	param0, 
	param1
	);
	ld.param.f64 	%fd52, [retval0];
	} // callseq 1
	setp.lt.s32 	%p18, %r5, 0;
	neg.f64 	%fd54, %fd52;
	selp.f64 	%fd55, %fd54, %fd52, %p16;
	selp.f64 	%fd88, %fd55, %fd52, %p18;
	setp.neu.f32 	%p19, %f2, 0f00000000;
	@%p19 bra 	$L__BB0_10;
	setp.eq.s32 	%p20, %r4, 1062207488;
	selp.b32 	%r35, %r5, 0, %p20;
	setp.lt.s32 	%p21, %r19, 0;
	or.b32  	%r36, %r35, 2146435072;
	selp.b32 	%r37, %r36, %r35, %p21;
	mov.b32 	%r38, 0;
	mov.b64 	%fd88, {%r38, %r37};
$L__BB0_10:
	add.f64 	%fd56, %fd10, 0d4000000000000000;
	{
	.reg .b32 %temp; 
	mov.b64 	{%temp, %r39}, %fd56;
	}
	and.b32  	%r40, %r39, 2146435072;
	setp.ne.s32 	%p22, %r40, 2146435072;
	@%p22 bra 	$L__BB0_15;
	setp.num.f32 	%p23, %f2, %f2;
	@%p23 bra 	$L__BB0_13;
	mov.f64 	%fd57, 0d4000000000000000;
	add.rn.f64 	%fd88, %fd10, %fd57;
	bra.uni 	$L__BB0_15;
$L__BB0_13:
	setp.neu.f64 	%p24, %fd11, 0d7FF0000000000000;
	@%p24 bra 	$L__BB0_15;
	setp.lt.s32 	%p25, %r5, 0;
	setp.eq.s32 	%p26, %r4, 1062207488;
	setp.lt.s32 	%p27, %r19, 0;
	selp.b32 	%r42, 0, 2146435072, %p27;
	and.b32  	%r43, %r19, 2147483647;
	setp.ne.s32 	%p28, %r43, 1071644672;
	or.b32  	%r44, %r42, -2147483648;
	selp.b32 	%r45, %r44, %r42, %p28;
	selp.b32 	%r46, %r45, %r42, %p26;
	selp.b32 	%r47, %r46, %r42, %p25;
	mov.b32 	%r48, 0;
	mov.b64 	%fd88, {%r48, %r47};
$L__BB0_15:
	setp.eq.s32 	%p29, %r4, 1062207488;
	setp.eq.f32 	%p30, %f2, 0f3F800000;
	add.f64 	%fd58, %fd88, %fd88;
	selp.f64 	%fd59, 0d4000000000000000, %fd58, %p30;
	add.f64 	%fd18, %fd9, %fd59;
	cvt.f64.f32 	%fd19, %f3;
	{
	.reg .b32 %temp; 
	mov.b64 	{%temp, %r6}, %fd19;
	}
	abs.f64 	%fd20, %fd19;
	{ // callseq 2, 0
	.param .b64 param0;
	st.param.f64 	[param0], %fd20;
	.param .b64 param1;
	st.param.f64 	[param1], 0d4000000000000000;
	.param .b64 retval0;
	call.uni (retval0), 
	__internal_accurate_pow, 
	(
	param0, 
	param1
	);
	ld.param.f64 	%fd60, [retval0];
	} // callseq 2
	setp.lt.s32 	%p31, %r6, 0;
	neg.f64 	%fd62, %fd60;
	selp.f64 	%fd63, %fd62, %fd60, %p29;
	selp.f64 	%fd90, %fd63, %fd60, %p31;
	setp.neu.f32 	%p32, %f3, 0f00000000;
	@%p32 bra 	$L__BB0_17;
	setp.eq.s32 	%p33, %r4, 1062207488;
	selp.b32 	%r50, %r6, 0, %p33;
	setp.lt.s32 	%p34, %r19, 0;
	or.b32  	%r51, %r50, 2146435072;
	selp.b32 	%r52, %r51, %r50, %p34;
	mov.b32 	%r53, 0;
	mov.b64 	%fd90, {%r53, %r52};
$L__BB0_17:
	add.f64 	%fd64, %fd19, 0d4000000000000000;
	{
	.reg .b32 %temp; 
	mov.b64 	{%temp, %r54}, %fd64;
	}
	and.b32  	%r55, %r54, 2146435072;
	setp.ne.s32 	%p35, %r55, 2146435072;
	@%p35 bra 	$L__BB0_22;
	setp.num.f32 	%p36, %f3, %f3;
	@%p36 bra 	$L__BB0_20;
	mov.f64 	%fd65, 0d4000000000000000;
	add.rn.f64 	%fd90, %fd19, %fd65;
	bra.uni 	$L__BB0_22;
$L__BB0_20:
	setp.neu.f64 	%p37, %fd20, 0d7FF0000000000000;
	@%p37 bra 	$L__BB0_22;
	setp.lt.s32 	%p38, %r6, 0;
	setp.eq.s32 	%p39, %r4, 1062207488;
	setp.lt.s32 	%p40, %r19, 0;
	selp.b32 	%r57, 0, 2146435072, %p40;
	and.b32  	%r58, %r19, 2147483647;
	setp.ne.s32 	%p41, %r58, 1071644672;
	or.b32  	%r59, %r57, -2147483648;
	selp.b32 	%r60, %r59, %r57, %p41;
	selp.b32 	%r61, %r60, %r57, %p39;
	selp.b32 	%r62, %r61, %r57, %p38;
	mov.b32 	%r63, 0;
	mov.b64 	%fd90, {%r63, %r62};
$L__BB0_22:
	setp.eq.s32 	%p42, %r4, 1062207488;
	setp.eq.f32 	%p43, %f3, 0f3F800000;
	selp.f64 	%fd66, 0d3FF0000000000000, %fd90, %p43;
	add.f64 	%fd27, %fd18, %fd66;
	cvt.f64.f32 	%fd28, %f4;
	{
	.reg .b32 %temp; 
	mov.b64 	{%temp, %r7}, %fd28;
	}
	abs.f64 	%fd29, %fd28;
	{ // callseq 3, 0
	.param .b64 param0;
	st.param.f64 	[param0], %fd29;
	.param .b64 param1;
	st.param.f64 	[param1], 0d4000000000000000;
	.param .b64 retval0;
	call.uni (retval0), 
	__internal_accurate_pow, 
	(
	param0, 
	param1
	);
	ld.param.f64 	%fd67, [retval0];
	} // callseq 3
	setp.lt.s32 	%p44, %r7, 0;
	neg.f64 	%fd69, %fd67;
	selp.f64 	%fd70, %fd69, %fd67, %p42;
	selp.f64 	%fd92, %fd70, %fd67, %p44;
	setp.neu.f32 	%p45, %f4, 0f00000000;
	@%p45 bra 	$L__BB0_24;
	setp.eq.s32 	%p46, %r4, 1062207488;
	selp.b32 	%r65, %r7, 0, %p46;
	setp.lt.s32 	%p47, %r19, 0;
	or.b32  	%r66, %r65, 2146435072;
	selp.b32 	%r67, %r66, %r65, %p47;
	mov.b32 	%r68, 0;
	mov.b64 	%fd92, {%r68, %r67};
$L__BB0_24:
	add.f64 	%fd71, %fd28, 0d4000000000000000;
	{
	.reg .b32 %temp; 
	mov.b64 	{%temp, %r69}, %fd71;
	}
	and.b32  	%r70, %r69, 2146435072;
	setp.ne.s32 	%p48, %r70, 2146435072;
	@%p48 bra 	$L__BB0_29;
	setp.num.f32 	%p49, %f4, %f4;
	@%p49 bra 	$L__BB0_27;
	mov.f64 	%fd72, 0d4000000000000000;
	add.rn.f64 	%fd92, %fd28, %fd72;
	bra.uni 	$L__BB0_29;
$L__BB0_27:
	setp.neu.f64 	%p50, %fd29, 0d7FF0000000000000;
	@%p50 bra 	$L__BB0_29;
	setp.lt.s32 	%p51, %r7, 0;
	setp.eq.s32 	%p52, %r4, 1062207488;
	setp.lt.s32 	%p53, %r19, 0;
	selp.b32 	%r72, 0, 2146435072, %p53;
	and.b32  	%r73, %r19, 2147483647;
	setp.ne.s32 	%p54, %r73, 1071644672;
	or.b32  	%r74, %r72, -2147483648;
	selp.b32 	%r75, %r74, %r72, %p54;
	selp.b32 	%r76, %r75, %r72, %p52;
	selp.b32 	%r77, %r76, %r72, %p51;
	mov.b32 	%r78, 0;
	mov.b64 	%fd92, {%r78, %r77};
$L__BB0_29:
	setp.eq.s32 	%p55, %r4, 1062207488;
	setp.eq.f32 	%p56, %f4, 0f3F800000;
	mul.f64 	%fd73, %fd92, 0d4008000000000000;
	selp.f64 	%fd74, 0d4008000000000000, %fd73, %p56;
	sub.f64 	%fd36, %fd27, %fd74;
	cvt.f64.f32 	%fd37, %f5;
	{
	.reg .b32 %temp; 
	mov.b64 	{%temp, %r8}, %fd37;
	}
	abs.f64 	%fd38, %fd37;
	{ // callseq 4, 0
	.param .b64 param0;
	st.param.f64 	[param0], %fd38;
	.param .b64 param1;
	st.param.f64 	[param1], 0d4000000000000000;
	.param .b64 retval0;
	call.uni (retval0), 
	__internal_accurate_pow, 
	(
	param0, 
	param1
	);
	ld.param.f64 	%fd75, [retval0];
	} // callseq 4
	setp.lt.s32 	%p57, %r8, 0;
	neg.f64 	%fd77, %fd75;
	selp.f64 	%fd78, %fd77, %fd75, %p55;
	selp.f64 	%fd94, %fd78, %fd75, %p57;
	setp.neu.f32 	%p58, %f5, 0f00000000;
	@%p58 bra 	$L__BB0_31;
	setp.eq.s32 	%p59, %r4, 1062207488;
	selp.b32 	%r80, %r8, 0, %p59;
	setp.lt.s32 	%p60, %r19, 0;
	or.b32  	%r81, %r80, 2146435072;
	selp.b32 	%r82, %r81, %r80, %p60;
	mov.b32 	%r83, 0;
	mov.b64 	%fd94, {%r83, %r82};
$L__BB0_31:
	add.f64 	%fd79, %fd37, 0d4000000000000000;
	{
	.reg .b32 %temp; 
	mov.b64 	{%temp, %r84}, %fd79;
	}
	and.b32  	%r85, %r84, 2146435072;
	setp.ne.s32 	%p61, %r85, 2146435072;
	@%p61 bra 	$L__BB0_36;
	setp.num.f32 	%p62, %f5, %f5;
	@%p62 bra 	$L__BB0_34;
	mov.f64 	%fd80, 0d4000000000000000;
	add.rn.f64 	%fd94, %fd37, %fd80;
	bra.uni 	$L__BB0_36;
$L__BB0_34:
	setp.neu.f64 	%p63, %fd38, 0d7FF0000000000000;
	@%p63 bra 	$L__BB0_36;
	setp.lt.s32 	%p64, %r8, 0;
	setp.eq.s32 	%p65, %r4, 1062207488;
	setp.lt.s32 	%p66, %r19, 0;
	selp.b32 	%r87, 0, 2146435072, %p66;
	and.b32  	%r88, %r19, 2147483647;
	setp.ne.s32 	%p67, %r88, 1071644672;
	or.b32  	%r89, %r87, -2147483648;
	selp.b32 	%r90, %r89, %r87, %p67;
	selp.b32 	%r91, %r90, %r87, %p65;
	selp.b32 	%r92, %r91, %r87, %p64;
	mov.b32 	%r93, 0;
	mov.b64 	%fd94, {%r93, %r92};
$L__BB0_36:
	setp.eq.f32 	%p68, %f5, 0f3F800000;
	mul.f64 	%fd81, %fd94, 0d4014000000000000;
	selp.f64 	%fd82, 0d4014000000000000, %fd81, %p68;
	add.f64 	%fd83, %fd36, %fd82;
	div.rn.f64 	%fd84, %fd83, 0d4038000000000000;
	cvt.rn.f32.f64 	%f7, %fd84;
	cvta.to.global.u64 	%rd6, %rd2;
	add.s64 	%rd8, %rd6, %rd4;
	st.global.f32 	[%rd8], %f7;
$L__BB0_37:
	ret;

}
	// .globl	_Z16vectorial_globalPfS_i
.visible .entry _Z16vectorial_globalPfS_i(
	.param .u64 .ptr .align 1 _Z16vectorial_globalPfS_i_param_0,
	.param .u64 .ptr .align 1 _Z16vectorial_globalPfS_i_param_1,
	.param .u32 _Z16vectorial_globalPfS_i_param_2
)
{
	.reg .pred 	%p<69>;
	.reg .b32 	%r<93>;
	.reg .b32 	%f<7>;
	.reg .b64 	%rd<9>;
	.reg .b64 	%fd<95>;

	ld.param.u64 	%rd2, [_Z16vectorial_globalPfS_i_param_1];
	ld.param.u32 	%r9, [_Z16vectorial_globalPfS_i_param_2];
	mov.u32 	%r11, %tid.x;
	mov.u32 	%r12, %ntid.x;
	mov.u32 	%r13, %ctaid.x;
	mad.lo.s32 	%r14, %r12, %r13, %r11;
	setp.lt.s32 	%p1, %r14, 2;
	add.s32 	%r15, %r9, 2;
	setp.ge.s32 	%p2, %r14, %r15;
	or.pred  	%p3, %p1, %p2;
	@%p3 bra 	$L__BB1_37;
	cvta.to.global.u64 	%rd3, %rd2;
	add.s32 	%r16, %r14, -2;
	mul.wide.u32 	%rd4, %r16, 4;
	add.s64 	%rd5, %rd3, %rd4;
	ld.global.f32 	%f1, [%rd5];
	add.s32 	%r17, %r14, -1;
	mul.wide.u32 	%rd6, %r17, 4;
	add.s64 	%rd7, %rd3, %rd6;
	ld.global.f32 	%f2, [%rd7];
	mul.wide.u32 	%rd8, %r14, 4;
	add.s64 	%rd1, %rd3, %rd8;
	ld.global.f32 	%f3, [%rd1];
	ld.global.f32 	%f4, [%rd1+4];
	ld.global.f32 	%f5, [%rd1+8];
	cvt.f64.f32 	%fd1, %f1;
	{
	.reg .b32 %temp; 
	mov.b64 	{%temp, %r2}, %fd1;
	}
	mov.f64 	%fd45, 0d4014000000000000;
	{
	.reg .b32 %temp; 
	mov.b64 	{%temp, %r18}, %fd45;
	}
	and.b32  	%r4, %r18, 2146435072;
	setp.eq.s32 	%p4, %r4, 1074790400;
	abs.f64 	%fd2, %fd1;
	{ // callseq 5, 0
	.param .b64 param0;
	st.param.f64 	[param0], %fd2;
	.param .b64 param1;
	st.param.f64 	[param1], 0d4014000000000000;
	.param .b64 retval0;
	call.uni (retval0), 
	__internal_accurate_pow, 
	(
	param0, 
	param1
	);
	ld.param.f64 	%fd46, [retval0];
	} // callseq 5
	setp.lt.s32 	%p5, %r2, 0;
	neg.f64 	%fd48, %fd46;
	selp.f64 	%fd49, %fd48, %fd46, %p4;
	selp.f64 	%fd86, %fd49, %fd46, %p5;
	setp.neu.f32 	%p6, %f1, 0f00000000;
	@%p6 bra 	$L__BB1_3;
	setp.eq.s32 	%p7, %r4, 1074790400;
	selp.b32 	%r19, %r2, 0, %p7;
	setp.lt.s32 	%p8, %r18, 0;
	or.b32  	%r20, %r19, 2146435072;
	selp.b32 	%r21, %r20, %r19, %p8;
	mov.b32 	%r22, 0;
	mov.b64 	%fd86, {%r22, %r21};
$L__BB1_3:
	add.f64 	%fd50, %fd1, 0d4014000000000000;
	{
	.reg .b32 %temp; 
	mov.b64 	{%temp, %r23}, %fd50;
	}
	and.b32  	%r24, %r23, 2146435072;
	setp.ne.s32 	%p9, %r24, 2146435072;
	@%p9 bra 	$L__BB1_8;
	setp.num.f32 	%p10, %f1, %f1;
	@%p10 bra 	$L__BB1_6;
	mov.f64 	%fd51, 0d4014000000000000;
	add.rn.f64 	%fd86, %fd1, %fd51;
	bra.uni 	$L__BB1_8;
$L__BB1_6:
	setp.neu.f64 	%p11, %fd2, 0d7FF0000000000000;
	@%p11 bra 	$L__BB1_8;
	setp.lt.s32 	%p12, %r2, 0;
	setp.eq.s32 	%p13, %r4, 1074790400;
	setp.lt.s32 	%p14, %r18, 0;
	selp.b32 	%r26, 0, 2146435072, %p14;
	and.b32  	%r27, %r18, 2147483647;
	setp.ne.s32 	%p15, %r27, 1071644672;
	or.b32  	%r28, %r26, -2147483648;
	selp.b32 	%r29, %r28, %r26, %p15;
	selp.b32 	%r30, %r29, %r26, %p13;
	selp.b32 	%r31, %r30, %r26, %p12;
	mov.b32 	%r32, 0;
	mov.b64 	%fd86, {%r32, %r31};
$L__BB1_8:
	setp.eq.s32 	%p16, %r4, 1074790400;
	setp.eq.f32 	%p17, %f1, 0f3F800000;
	selp.f64 	%fd9, 0d3FF0000000000000, %fd86, %p17;
	cvt.f64.f32 	%fd10, %f2;
	{
	.reg .b32 %temp; 
	mov.b64 	{%temp, %r5}, %fd10;
	}
	abs.f64 	%fd11, %fd10;
	{ // callseq 6, 0
	.param .b64 param0;
	st.param.f64 	[param0], %fd11;
	.param .b64 param1;
	st.param.f64 	[param1], 0d4014000000000000;
	.param .b64 retval0;
	call.uni (retval0), 
	__internal_accurate_pow, 
	(
	param0, 
	param1
	);
	ld.param.f64 	%fd52, [retval0];
	} // callseq 6
	setp.lt.s32 	%p18, %r5, 0;
	neg.f64 	%fd54, %fd52;
	selp.f64 	%fd55, %fd54, %fd52, %p16;
	selp.f64 	%fd88, %fd55, %fd52, %p18;
	setp.neu.f32 	%p19, %f2, 0f00000000;
	@%p19 bra 	$L__BB1_10;
	setp.eq.s32 	%p20, %r4, 1074790400;
	selp.b32 	%r34, %r5, 0, %p20;
	setp.lt.s32 	%p21, %r18, 0;
	or.b32  	%r35, %r34, 2146435072;
	selp.b32 	%r36, %r35, %r34, %p21;
	mov.b32 	%r37, 0;
	mov.b64 	%fd88, {%r37, %r36};
$L__BB1_10:
	add.f64 	%fd56, %fd10, 0d4014000000000000;
	{
	.reg .b32 %temp; 
	mov.b64 	{%temp, %r38}, %fd56;
	}
	and.b32  	%r39, %r38, 2146435072;
	setp.ne.s32 	%p22, %r39, 2146435072;
	@%p22 bra 	$L__BB1_15;
	setp.num.f32 	%p23, %f2, %f2;
	@%p23 bra 	$L__BB1_13;
	mov.f64 	%fd57, 0d4014000000000000;
	add.rn.f64 	%fd88, %fd10, %fd57;
	bra.uni 	$L__BB1_15;
$L__BB1_13:
	setp.neu.f64 	%p24, %fd11, 0d7FF0000000000000;
	@%p24 bra 	$L__BB1_15;
	setp.lt.s32 	%p25, %r5, 0;
	setp.eq.s32 	%p26, %r4, 1074790400;
	setp.lt.s32 	%p27, %r18, 0;
	selp.b32 	%r41, 0, 2146435072, %p27;
	and.b32  	%r42, %r18, 2147483647;
	setp.ne.s32 	%p28, %r42, 1071644672;
	or.b32  	%r43, %r41, -2147483648;
	selp.b32 	%r44, %r43, %r41, %p28;
	selp.b32 	%r45, %r44, %r41, %p26;
	selp.b32 	%r46, %r45, %r41, %p25;
	mov.b32 	%r47, 0;
	mov.b64 	%fd88, {%r47, %r46};
$L__BB1_15:
	setp.eq.s32 	%p29, %r4, 1074790400;
	setp.eq.f32 	%p30, %f2, 0f3F800000;
	add.f64 	%fd58, %fd88, %fd88;
	selp.f64 	%fd59, 0d4000000000000000, %fd58, %p30;
	add.f64 	%fd18, %fd9, %fd59;
	cvt.f64.f32 	%fd19, %f3;
	{
	.reg .b32 %temp; 
	mov.b64 	{%temp, %r6}, %fd19;
	}
	abs.f64 	%fd20, %fd19;
	{ // callseq 7, 0
	.param .b64 param0;
	st.param.f64 	[param0], %fd20;
	.param .b64 param1;
	st.param.f64 	[param1], 0d4014000000000000;
	.param .b64 retval0;
	call.uni (retval0), 
	__internal_accurate_pow, 
	(
	param0, 
	param1
	);
	ld.param.f64 	%fd60, [retval0];
	} // callseq 7
	setp.lt.s32 	%p31, %r6, 0;
	neg.f64 	%fd62, %fd60;
	selp.f64 	%fd63, %fd62, %fd60, %p29;
	selp.f64 	%fd90, %fd63, %fd60, %p31;
	setp.neu.f32 	%p32, %f3, 0f00000000;
	@%p32 bra 	$L__BB1_17;
	setp.eq.s32 	%p33, %r4, 1074790400;
	selp.b32 	%r49, %r6, 0, %p33;
	setp.lt.s32 	%p34, %r18, 0;
	or.b32  	%r50, %r49, 2146435072;
	selp.b32 	%r51, %r50, %r49, %p34;
	mov.b32 	%r52, 0;
	mov.b64 	%fd90, {%r52, %r51};
$L__BB1_17:
	add.f64 	%fd64, %fd19, 0d4014000000000000;
	{
	.reg .b32 %temp; 
	mov.b64 	{%temp, %r53}, %fd64;
	}
	and.b32  	%r54, %r53, 2146435072;
	setp.ne.s32 	%p35, %r54, 2146435072;
	@%p35 bra 	$L__BB1_22;
	setp.num.f32 	%p36, %f3, %f3;
	@%p36 bra 	$L__BB1_20;
	mov.f64 	%fd65, 0d4014000000000000;
	add.rn.f64 	%fd90, %fd19, %fd65;
	bra.uni 	$L__BB1_22;
$L__BB1_20:
	setp.neu.f64 	%p37, %fd20, 0d7FF0000000000000;
	@%p37 bra 	$L__BB1_22;
	setp.lt.s32 	%p38, %r6, 0;
	setp.eq.s32 	%p39, %r4, 1074790400;
	setp.lt.s32 	%p40, %r18, 0;
	selp.b32 	%r56, 0, 2146435072, %p40;
	and.b32  	%r57, %r18, 2147483647;
	setp.ne.s32 	%p41, %r57, 1071644672;
	or.b32  	%r58, %r56, -2147483648;
	selp.b32 	%r59, %r58, %r56, %p41;
	selp.b32 	%r60, %r59, %r56, %p39;
	selp.b32 	%r61, %r60, %r56, %p38;
	mov.b32 	%r62, 0;
	mov.b64 	%fd90, {%r62, %r61};
$L__BB1_22:
	setp.eq.s32 	%p42, %r4, 1074790400;
	setp.eq.f32 	%p43, %f3, 0f3F800000;
	selp.f64 	%fd66, 0d3FF0000000000000, %fd90, %p43;
	add.f64 	%fd27, %fd18, %fd66;
	cvt.f64.f32 	%fd28, %f4;
	{
	.reg .b32 %temp; 
	mov.b64 	{%temp, %r7}, %fd28;
	}
	abs.f64 	%fd29, %fd28;
	{ // callseq 8, 0
	.param .b64 param0;
	st.param.f64 	[param0], %fd29;
	.param .b64 param1;
	st.param.f64 	[param1], 0d4014000000000000;
	.param .b64 retval0;
	call.uni (retval0), 
	__internal_accurate_pow, 
	(
	param0, 
	param1
	);
	ld.param.f64 	%fd67, [retval0];
	} // callseq 8
	setp.lt.s32 	%p44, %r7, 0;
	neg.f64 	%fd69, %fd67;
	selp.f64 	%fd70, %fd69, %fd67, %p42;
	selp.f64 	%fd92, %fd70, %fd67, %p44;
	setp.neu.f32 	%p45, %f4, 0f00000000;
	@%p45 bra 	$L__BB1_24;
	setp.eq.s32 	%p46, %r4, 1074790400;
	selp.b32 	%r64, %r7, 0, %p46;
	setp.lt.s32 	%p47, %r18, 0;
	or.b32  	%r65, %r64, 2146435072;
	selp.b32 	%r66, %r65, %r64, %p47;
	mov.b32 	%r67, 0;
	mov.b64 	%fd92, {%r67, %r66};
$L__BB1_24:
	add.f64 	%fd71, %fd28, 0d4014000000000000;
	{
	.reg .b32 %temp; 
	mov.b64 	{%temp, %r68}, %fd71;
	}
	and.b32  	%r69, %r68, 2146435072;
	setp.ne.s32 	%p48, %r69, 2146435072;
	@%p48 bra 	$L__BB1_29;
	setp.num.f32 	%p49, %f4, %f4;
	@%p49 bra 	$L__BB1_27;
	mov.f64 	%fd72, 0d4014000000000000;
	add.rn.f64 	%fd92, %fd28, %fd72;
	bra.uni 	$L__BB1_29;
$L__BB1_27:
	setp.neu.f64 	%p50, %fd29, 0d7FF0000000000000;
	@%p50 bra 	$L__BB1_29;
	setp.lt.s32 	%p51, %r7, 0;
	setp.eq.s32 	%p52, %r4, 1074790400;
	setp.lt.s32 	%p53, %r18, 0;
	selp.b32 	%r71, 0, 2146435072, %p53;
	and.b32  	%r72, %r18, 2147483647;
	setp.ne.s32 	%p54, %r72, 1071644672;
	or.b32  	%r73, %r71, -2147483648;
	selp.b32 	%r74, %r73, %r71, %p54;
	selp.b32 	%r75, %r74, %r71, %p52;
	selp.b32 	%r76, %r75, %r71, %p51;
	mov.b32 	%r77, 0;
	mov.b64 	%fd92, {%r77, %r76};
$L__BB1_29:
	setp.eq.s32 	%p55, %r4, 1074790400;
	setp.eq.f32 	%p56, %f4, 0f3F800000;
	mul.f64 	%fd73, %fd92, 0d4008000000000000;
	selp.f64 	%fd74, 0d4008000000000000, %fd73, %p56;
	sub.f64 	%fd36, %fd27, %fd74;
	cvt.f64.f32 	%fd37, %f5;
	{
	.reg .b32 %temp; 
	mov.b64 	{%temp, %r8}, %fd37;
	}
	abs.f64 	%fd38, %fd37;
	{ // callseq 9, 0
	.param .b64 param0;
	st.param.f64 	[param0], %fd38;
	.param .b64 param1;
	st.param.f64 	[param1], 0d4014000000000000;
	.param .b64 retval0;
	call.uni (retval0), 
	__internal_accurate_pow, 
	(
	param0, 
	param1
	);
	ld.param.f64 	%fd75, [retval0];
	} // callseq 9
	setp.lt.s32 	%p57, %r8, 0;
	neg.f64 	%fd77, %fd75;
	selp.f64 	%fd78, %fd77, %fd75, %p55;
	selp.f64 	%fd94, %fd78, %fd75, %p57;
	setp.neu.f32 	%p58, %f5, 0f00000000;
	@%p58 bra 	$L__BB1_31;
	setp.eq.s32 	%p59, %r4, 1074790400;
	selp.b32 	%r79, %r8, 0, %p59;
	setp.lt.s32 	%p60, %r18, 0;
	or.b32  	%r80, %r79, 2146435072;
	selp.b32 	%r81, %r80, %r79, %p60;
	mov.b32 	%r82, 0;
	mov.b64 	%fd94, {%r82, %r81};
$L__BB1_31:
	add.f64 	%fd79, %fd37, 0d4014000000000000;
	{
	.reg .b32 %temp; 
	mov.b64 	{%temp, %r83}, %fd79;
	}
	and.b32  	%r84, %r83, 2146435072;
	setp.ne.s32 	%p61, %r84, 2146435072;
	@%p61 bra 	$L__BB1_36;
	setp.num.f32 	%p62, %f5, %f5;
	@%p62 bra 	$L__BB1_34;
	mov.f64 	%fd80, 0d4014000000000000;
	add.rn.f64 	%fd94, %fd37, %fd80;
	bra.uni 	$L__BB1_36;
$L__BB1_34:
	setp.neu.f64 	%p63, %fd38, 0d7FF0000000000000;
	@%p63 bra 	$L__BB1_36;
	setp.lt.s32 	%p64, %r8, 0;
	setp.eq.s32 	%p65, %r4, 1074790400;
	setp.lt.s32 	%p66, %r18, 0;
	selp.b32 	%r86, 0, 2146435072, %p66;
	and.b32  	%r87, %r18, 2147483647;
	setp.ne.s32 	%p67, %r87, 1071644672;
	or.b32  	%r88, %r86, -2147483648;
	selp.b32 	%r89, %r88, %r86, %p67;
	selp.b32 	%r90, %r89, %r86, %p65;
	selp.b32 	%r91, %r90, %r86, %p64;
	mov.b32 	%r92, 0;
	mov.b64 	%fd94, {%r92, %r91};
$L__BB1_36:
	setp.eq.f32 	%p68, %f5, 0f3F800000;
	mul.f64 	%fd81, %fd94, 0d4014000000000000;
	selp.f64 	%fd82, 0d4014000000000000, %fd81, %p68;
	add.f64 	%fd83, %fd36, %fd82;
	div.rn.f64 	%fd84, %fd83, 0d4038000000000000;
	cvt.rn.f32.f64 	%f6, %fd84;
	st.global.f32 	[%rd1], %f6;
$L__BB1_37:
	ret;

}
	// .globl	_Z13maximo_reducePfS_i
.visible .entry _Z13maximo_reducePfS_i(
	.param .u64 .ptr .align 1 _Z13maximo_reducePfS_i_param_0,
	.param .u64 .ptr .align 1 _Z13maximo_reducePfS_i_param_1,
	.param .u32 _Z13maximo_reducePfS_i_param_2
)
{
	.reg .pred 	%p<7>;
	.reg .b32 	%r<15>;
	.reg .b32 	%f<8>;
	.reg .b64 	%rd<9>;

	ld.param.u64 	%rd1, [_Z13maximo_reducePfS_i_param_0];
	ld.param.u64 	%rd2, [_Z13maximo_reducePfS_i_param_1];
	ld.param.u32 	%r8, [_Z13maximo_reducePfS_i_param_2];
	mov.u32 	%r1, %tid.x;
	mov.u32 	%r14, %ntid.x;
	mov.u32 	%r3, %ctaid.x;
	mad.lo.s32 	%r4, %r14, %r3, %r1;
	add.s32 	%r9, %r8, 2;
	setp.ge.s32 	%p1, %r4, %r9;
	mov.f32 	%f7, 0fC9742400;
	@%p1 bra 	$L__BB2_2;
	cvta.to.global.u64 	%rd3, %rd1;
	mul.wide.s32 	%rd4, %r4, 4;
	add.s64 	%rd5, %rd3, %rd4;
	ld.global.f32 	%f7, [%rd5];
$L__BB2_2:
	shl.b32 	%r10, %r1, 2;
	mov.u32 	%r11, sdata;
	add.s32 	%r5, %r11, %r10;
	st.shared.f32 	[%r5], %f7;
	bar.sync 	0;
	setp.lt.u32 	%p2, %r14, 2;
	@%p2 bra 	$L__BB2_7;
$L__BB2_3:
	mov.u32 	%r6, %r14;
	shr.u32 	%r14, %r6, 1;
	setp.ge.u32 	%p3, %r1, %r14;
	@%p3 bra 	$L__BB2_6;
	ld.shared.f32 	%f5, [%r5];
	shl.b32 	%r12, %r14, 2;
	add.s32 	%r13, %r5, %r12;
	ld.shared.f32 	%f3, [%r13];
	setp.geu.f32 	%p4, %f5, %f3;
	@%p4 bra 	$L__BB2_6;
	st.shared.f32 	[%r5], %f3;
$L__BB2_6:
	bar.sync 	0;
	setp.gt.u32 	%p5, %r6, 3;
	@%p5 bra 	$L__BB2_3;
$L__BB2_7:
	setp.ne.s32 	%p6, %r1, 0;
	@%p6 bra 	$L__BB2_9;
	ld.shared.f32 	%f6, [sdata];
	cvta.to.global.u64 	%rd6, %rd2;
	mul.wide.u32 	%rd7, %r3, 4;
	add.s64 	%rd8, %rd6, %rd7;
	st.global.f32 	[%rd8], %f6;
$L__BB2_9:
	ret;

}
.func  (.param .b64 func_retval0) __internal_accurate_pow(
	.param .b64 __internal_accurate_pow_param_0,
	.param .b64 __internal_accurate_pow_param_1
)
{
	.reg .pred 	%p<8>;
	.reg .b32 	%r<49>;
	.reg .b32 	%f<3>;
	.reg .b64 	%fd<109>;

	ld.param.f64 	%fd10, [__internal_accurate_pow_param_0];
	ld.param.f64 	%fd11, [__internal_accurate_pow_param_1];
	{
	.reg .b32 %temp; 
	mov.b64 	{%temp, %r46}, %fd10;
	}
	{
	.reg .b32 %temp; 
	mov.b64 	{%r45, %temp}, %fd10;
	}
	shr.u32 	%r47, %r46, 20;
	setp.gt.u32 	%p1, %r46, 1048575;
	@%p1 bra 	$L__BB3_2;
	mul.f64 	%fd12, %fd10, 0d4350000000000000;
	{
	.reg .b32 %temp; 
	mov.b64 	{%temp, %r46}, %fd12;
	}
	{
	.reg .b32 %temp; 
	mov.b64 	{%r45, %temp}, %fd12;
	}
	shr.u32 	%r16, %r46, 20;
	add.s32 	%r47, %r16, -54;
$L__BB3_2:
	add.s32 	%r48, %r47, -1023;
	and.b32  	%r17, %r46, -2146435073;
	or.b32  	%r18, %r17, 1072693248;
	mov.b64 	%fd107, {%r45, %r18};
	setp.lt.u32 	%p2, %r18, 1073127583;
	@%p2 bra 	$L__BB3_4;
	{
	.reg .b32 %temp; 
	mov.b64 	{%r19, %temp}, %fd107;
	}
	{
	.reg .b32 %temp; 
	mov.b64 	{%temp, %r20}, %fd107;
	}
	add.s32 	%r21, %r20, -1048576;
	mov.b64 	%fd107, {%r19, %r21};
	add.s32 	%r48, %r47, -1022;
$L__BB3_4:
	add.f64 	%fd13, %fd107, 0dBFF0000000000000;
	add.f64 	%fd14, %fd107, 0d3FF0000000000000;
	rcp.approx.ftz.f64 	%fd15, %fd14;
	neg.f64 	%fd16, %fd14;
	fma.rn.f64 	%fd17, %fd16, %fd15, 0d3FF0000000000000;
	fma.rn.f64 	%fd18, %fd17, %fd17, %fd17;
	fma.rn.f64 	%fd19, %fd18, %fd15, %fd15;
	mul.f64 	%fd20, %fd13, %fd19;
	fma.rn.f64 	%fd21, %fd13, %fd19, %fd20;
	mul.f64 	%fd22, %fd21, %fd21;
	fma.rn.f64 	%fd23, %fd22, 0d3EB0F5FF7D2CAFE2, 0d3ED0F5D241AD3B5A;
	fma.rn.f64 	%fd24, %fd23, %fd22, 0d3EF3B20A75488A3F;
	fma.rn.f64 	%fd25, %fd24, %fd22, 0d3F1745CDE4FAECD5;
	fma.rn.f64 	%fd26, %fd25, %fd22, 0d3F3C71C7258A578B;
	fma.rn.f64 	%fd27, %fd26, %fd22, 0d3F6249249242B910;
	fma.rn.f64 	%fd28, %fd27, %fd22, 0d3F89999999999DFB;
	sub.f64 	%fd29, %fd13, %fd21;
	add.f64 	%fd30, %fd29, %fd29;
	neg.f64 	%fd31, %fd21;
	fma.rn.f64 	%fd32, %fd31, %fd13, %fd30;
	mul.f64 	%fd33, %fd19, %fd32;
	fma.rn.f64 	%fd34, %fd22, %fd28, 0d3FB5555555555555;
	mov.f64 	%fd35, 0d3FB5555555555555;
	sub.f64 	%fd36, %fd35, %fd34;
	fma.rn.f64 	%fd37, %fd22, %fd28, %fd36;
	add.f64 	%fd38, %fd37, 0dBC46A4CB00B9E7B0;
	add.f64 	%fd39, %fd34, %fd38;
	sub.f64 	%fd40, %fd34, %fd39;
	add.f64 	%fd41, %fd38, %fd40;
	mul.rn.f64 	%fd42, %fd21, %fd21;
	neg.f64 	%fd43, %fd42;
	fma.rn.f64 	%fd44, %fd21, %fd21, %fd43;
	{
	.reg .b32 %temp; 
	mov.b64 	{%r22, %temp}, %fd33;
	}
	{
	.reg .b32 %temp; 
	mov.b64 	{%temp, %r23}, %fd33;
	}
	add.s32 	%r24, %r23, 1048576;
	mov.b64 	%fd45, {%r22, %r24};
	fma.rn.f64 	%fd46, %fd21, %fd45, %fd44;
	mul.rn.f64 	%fd47, %fd42, %fd21;
	neg.f64 	%fd48, %fd47;
	fma.rn.f64 	%fd49, %fd42, %fd21, %fd48;
	fma.rn.f64 	%fd50, %fd42, %fd33, %fd49;
	fma.rn.f64 	%fd51, %fd46, %fd21, %fd50;
	mul.rn.f64 	%fd52, %fd39, %fd47;
	neg.f64 	%fd53, %fd52;
	fma.rn.f64 	%fd54, %fd39, %fd47, %fd53;
	fma.rn.f64 	%fd55, %fd39, %fd51, %fd54;
	fma.rn.f64 	%fd56, %fd41, %fd47, %fd55;
	add.f64 	%fd57, %fd52, %fd56;
	sub.f64 	%fd58, %fd52, %fd57;
	add.f64 	%fd59, %fd56, %fd58;
	add.f64 	%fd60, %fd21, %fd57;
	sub.f64 	%fd61, %fd21, %fd60;
	add.f64 	%fd62, %fd57, %fd61;
	add.f64 	%fd63, %fd59, %fd62;
	add.f64 	%fd64, %fd33, %fd63;
	add.f64 	%fd65, %fd60, %fd64;
	sub.f64 	%fd66, %fd60, %fd65;
	add.f64 	%fd67, %fd64, %fd66;
	xor.b32  	%r25, %r48, -2147483648;
	mov.b32 	%r26, 1127219200;
	mov.b64 	%fd68, {%r25, %r26};
	mov.b32 	%r27, -2147483648;
	mov.b64 	%fd69, {%r27, %r26};
	sub.f64 	%fd70, %fd68, %fd69;
	fma.rn.f64 	%fd71, %fd70, 0d3FE62E42FEFA39EF, %fd65;
	fma.rn.f64 	%fd72, %fd70, 0dBFE62E42FEFA39EF, %fd71;
	sub.f64 	%fd73, %fd72, %fd65;
	sub.f64 	%fd74, %fd67, %fd73;
	fma.rn.f64 	%fd75, %fd70, 0d3C7ABC9E3B39803F, %fd74;
	add.f64 	%fd76, %fd71, %fd75;
	sub.f64 	%fd77, %fd71, %fd76;
	add.f64 	%fd78, %fd75, %fd77;
	{
	.reg .b32 %temp; 
	mov.b64 	{%temp, %r28}, %fd11;
	}
	{
	.reg .b32 %temp; 
	mov.b64 	{%r29, %temp}, %fd11;
	}
	shl.b32 	%r30, %r28, 1;
	setp.gt.u32 	%p3, %r30, -33554433;
	and.b32  	%r31, %r28, -15728641;
	selp.b32 	%r32, %r31, %r28, %p3;
	mov.b64 	%fd79, {%r29, %r32};
	mul.rn.f64 	%fd80, %fd76, %fd79;
	neg.f64 	%fd81, %fd80;
	fma.rn.f64 	%fd82, %fd76, %fd79, %fd81;
	fma.rn.f64 	%fd83, %fd78, %fd79, %fd82;
	add.f64 	%fd4, %fd80, %fd83;
	sub.f64 	%fd84, %fd80, %fd4;
	add.f64 	%fd5, %fd83, %fd84;
	fma.rn.f64 	%fd85, %fd4, 0d3FF71547652B82FE, 0d4338000000000000;
	{
	.reg .b32 %temp; 
	mov.b64 	{%r13, %temp}, %fd85;
	}
	mov.f64 	%fd86, 0dC338000000000000;
	add.rn.f64 	%fd87, %fd85, %fd86;
	fma.rn.f64 	%fd88, %fd87, 0dBFE62E42FEFA39EF, %fd4;
	fma.rn.f64 	%fd89, %fd87, 0dBC7ABC9E3B39803F, %fd88;
	fma.rn.f64 	%fd90, %fd89, 0d3E5ADE1569CE2BDF, 0d3E928AF3FCA213EA;
	fma.rn.f64 	%fd91, %fd90, %fd89, 0d3EC71DEE62401315;
	fma.rn.f64 	%fd92, %fd91, %fd89, 0d3EFA01997C89EB71;
	fma.rn.f64 	%fd93, %fd92, %fd89, 0d3F2A01A014761F65;
	fma.rn.f64 	%fd94, %fd93, %fd89, 0d3F56C16C1852B7AF;
	fma.rn.f64 	%fd95, %fd94, %fd89, 0d3F81111111122322;
	fma.rn.f64 	%fd96, %fd95, %fd89, 0d3FA55555555502A1;
	fma.rn.f64 	%fd97, %fd96, %fd89, 0d3FC5555555555511;
	fma.rn.f64 	%fd98, %fd97, %fd89, 0d3FE000000000000B;
	fma.rn.f64 	%fd99, %fd98, %fd89, 0d3FF0000000000000;
	fma.rn.f64 	%fd100, %fd99, %fd89, 0d3FF0000000000000;
	{
	.reg .b32 %temp; 
	mov.b64 	{%r14, %temp}, %fd100;
	}
	{
	.reg .b32 %temp; 
	mov.b64 	{%temp, %r15}, %fd100;
	}
	shl.b32 	%r33, %r13, 20;
	add.s32 	%r34, %r33, %r15;
	mov.b64 	%fd108, {%r14, %r34};
	{
	.reg .b32 %temp; 
	mov.b64 	{%temp, %r35}, %fd4;
	}
	mov.b32 	%f2, %r35;
	abs.f32 	%f1, %f2;
	setp.lt.f32 	%p4, %f1, 0f4086232B;
	@%p4 bra 	$L__BB3_7;
	setp.lt.f64 	%p5, %fd4, 0d0000000000000000;
	add.f64 	%fd101, %fd4, 0d7FF0000000000000;
	selp.f64 	%fd108, 0d0000000000000000, %fd101, %p5;
	setp.geu.f32 	%p6, %f1, 0f40874800;
	@%p6 bra 	$L__BB3_7;
	shr.u32 	%r36, %r13, 31;
	add.s32 	%r37, %r13, %r36;
	shr.s32 	%r38, %r37, 1;
	shl.b32 	%r39, %r38, 20;
	add.s32 	%r40, %r15, %r39;
	mov.b64 	%fd102, {%r14, %r40};
	sub.s32 	%r41, %r13, %r38;
	shl.b32 	%r42, %r41, 20;
	add.s32 	%r43, %r42, 1072693248;
	mov.b32 	%r44, 0;
	mov.b64 	%fd103, {%r44, %r43};
	mul.f64 	%fd108, %fd103, %fd102;
$L__BB3_7:
	abs.f64 	%fd104, %fd108;
	setp.eq.f64 	%p7, %fd104, 0d7FF0000000000000;
	fma.rn.f64 	%fd105, %fd108, %fd5, %fd108;
	selp.f64 	%fd106, %fd108, %fd105, %p7;
	st.param.f64 	[func_retval0], %fd106;
	ret;

}


// ===== COMPILED SASS (sm_100) =====

	.target	sm_100

	.elftype	@"ET_EXEC"


//--------------------- .note.nv.tkinfo           --------------------------
	.section	.note.nv.tkinfo,"",@"SHT_NOTE"
	.sectionflags	@"SHF_NOTE_NV_TKINFO"
	.tkinfo
        /*0018*/ 	.word	0x00000002
        /*0030*/ 	.string	""
        /*0030*/ 	.string	"ptxas"
        /*0030*/ 	.string	"Cuda compilation tools, release 13.0, V13.0.88"
        /*0030*/ 	.string	"Build cuda_13.0.r13.0/compiler.36424714_0"
        /*0030*/ 	.string	"-arch sm_100 -m 64 "



//--------------------- .note.nv.cuinfo           --------------------------
	.section	.note.nv.cuinfo,"",@"SHT_NOTE"
	.sectionflags	@"SHF_NOTE_NV_CUINFO"
        /*0018*/ 	.short	0x0002
        /*001a*/ 	.short	0x0064
        /*001c*/ 	.short	0x0082
	.zero		2


//--------------------- .nv.info                  --------------------------
	.section	.nv.info,"",@"SHT_CUDA_INFO"
	.align	4


	//----- nvinfo : EIATTR_REGCOUNT
	.align		4
        /*0000*/ 	.byte	0x04, 0x2f
        /*0002*/ 	.short	(.L_1 - .L_0)
	.align		4
.L_0:
        /*0004*/ 	.word	index@(_Z16vectorial_sharedPfS_i)
        /*0008*/ 	.word	0x00000020


	//----- nvinfo : EIATTR_FRAME_SIZE
	.align		4
.L_1:
        /*000c*/ 	.byte	0x04, 0x11
        /*000e*/ 	.short	(.L_3 - .L_2)
	.align		4
.L_2:
        /*0010*/ 	.word	index@($_Z16vectorial_sharedPfS_i$__internal_accurate_pow)
        /*0014*/ 	.word	0x00000000


	//----- nvinfo : EIATTR_FRAME_SIZE
	.align		4
.L_3:
        /*0018*/ 	.byte	0x04, 0x11
        /*001a*/ 	.short	(.L_5 - .L_4)
	.align		4
.L_4:
        /*001c*/ 	.word	index@($__internal_1_$__cuda_sm20_div_rn_f64_full)
        /*0020*/ 	.word	0x00000000


	//----- nvinfo : EIATTR_FRAME_SIZE
	.align		4
.L_5:
        /*0024*/ 	.byte	0x04, 0x11
        /*0026*/ 	.short	(.L_7 - .L_6)
	.align		4
.L_6:
        /*0028*/ 	.word	index@(_Z16vectorial_sharedPfS_i)
        /*002c*/ 	.word	0x00000000


	//----- nvinfo : EIATTR_REGCOUNT
	.align		4
.L_7:
        /*0030*/ 	.byte	0x04, 0x2f
        /*0032*/ 	.short	(.L_9 - .L_8)
	.align		4
.L_8:
        /*0034*/ 	.word	index@(_Z16vectorial_globalPfS_i)
        /*0038*/ 	.word	0x00000022


	//----- nvinfo : EIATTR_FRAME_SIZE
	.align		4
.L_9:
        /*003c*/ 	.byte	0x04, 0x11
        /*003e*/ 	.short	(.L_11 - .L_10)
	.align		4
.L_10:
        /*0040*/ 	.word	index@($_Z16vectorial_globalPfS_i$__internal_accurate_pow)
        /*0044*/ 	.word	0x00000000


	//----- nvinfo : EIATTR_FRAME_SIZE
	.align		4
.L_11:
        /*0048*/ 	.byte	0x04, 0x11
        /*004a*/ 	.short	(.L_13 - .L_12)
	.align		4
.L_12:
        /*004c*/ 	.word	index@($__internal_0_$__cuda_sm20_div_rn_f64_full)
        /*0050*/ 	.word	0x00000000


	//----- nvinfo : EIATTR_FRAME_SIZE
	.align		4
.L_13:
        /*0054*/ 	.byte	0x04, 0x11
        /*0056*/ 	.short	(.L_15 - .L_14)
	.align		4
.L_14:
        /*0058*/ 	.word	index@(_Z16vectorial_globalPfS_i)
        /*005c*/ 	.word	0x00000000


	//----- nvinfo : EIATTR_REGCOUNT
	.align		4
.L_15:
        /*0060*/ 	.byte	0x04, 0x2f
        /*0062*/ 	.short	(.L_17 - .L_16)
	.align		4
.L_16:
        /*0064*/ 	.word	index@(_Z13maximo_reducePfS_i)
        /*0068*/ 	.word	0x0000000a


	//----- nvinfo : EIATTR_FRAME_SIZE
	.align		4
.L_17:
        /*006c*/ 	.byte	0x04, 0x11
        /*006e*/ 	.short	(.L_19 - .L_18)
	.align		4
.L_18:
        /*0070*/ 	.word	index@(_Z13maximo_reducePfS_i)
        /*0074*/ 	.word	0x00000000


	//----- nvinfo : EIATTR_MIN_STACK_SIZE
	.align		4
.L_19:
        /*0078*/ 	.byte	0x04, 0x12
        /*007a*/ 	.short	(.L_21 - .L_20)
	.align		4
.L_20:
        /*007c*/ 	.word	index@(_Z13maximo_reducePfS_i)
        /*0080*/ 	.word	0x00000000


	//----- nvinfo : EIATTR_MIN_STACK_SIZE
	.align		4
.L_21:
        /*0084*/ 	.byte	0x04, 0x12
        /*0086*/ 	.short	(.L_23 - .L_22)
	.align		4
.L_22:
        /*0088*/ 	.word	index@(_Z16vectorial_globalPfS_i)
        /*008c*/ 	.word	0x00000000


	//----- nvinfo : EIATTR_MIN_STACK_SIZE
	.align		4
.L_23:
        /*0090*/ 	.byte	0x04, 0x12
        /*0092*/ 	.short	(.L_25 - .L_24)
	.align		4
.L_24:
        /*0094*/ 	.word	index@(_Z16vectorial_sharedPfS_i)
        /*0098*/ 	.word	0x00000000
.L_25:


//--------------------- .nv.compat                --------------------------
	.section	.nv.compat,"",@"SHT_CUDA_COMPAT_INFO"
	.align	4
        /*0000*/ 	.byte	0x02, 0x09, 0x00, 0x00, 0x02, 0x02, 0x01, 0x00, 0x02, 0x05, 0x05, 0x00, 0x03, 0x07, 0x01, 0x01
        /*0010*/ 	.byte	0x02, 0x03, 0x00, 0x00, 0x02, 0x06, 0x01, 0x00, 0x04, 0x0b, 0x08, 0x00, 0x01, 0x00, 0x00, 0x00
        /*0020*/ 	.byte	0x00, 0x00, 0x00, 0x00


//--------------------- .nv.info._Z13maximo_reducePfS_i --------------------------
	.section	.nv.info._Z13maximo_reducePfS_i,"",@"SHT_CUDA_INFO"
	.sectionflags	@""
	.align	4


	//----- nvinfo : EIATTR_CUDA_API_VERSION
	.align		4
        /*0000*/ 	.byte	0x04, 0x37
        /*0002*/ 	.short	(.L_27 - .L_26)
.L_26:
        /*0004*/ 	.word	0x00000082


	//----- nvinfo : EIATTR_KPARAM_INFO
	.align		4
.L_27:
        /*0008*/ 	.byte	0x04, 0x17
        /*000a*/ 	.short	(.L_29 - .L_28)
.L_28:
        /*000c*/ 	.word	0x00000000
        /*0010*/ 	.short	0x0002
        /*0012*/ 	.short	0x0010
        /*0014*/ 	.byte	0x00, 0xf0, 0x11, 0x00


	//----- nvinfo : EIATTR_KPARAM_INFO
	.align		4
.L_29:
        /*0018*/ 	.byte	0x04, 0x17
        /*001a*/ 	.short	(.L_31 - .L_30)
.L_30:
        /*001c*/ 	.word	0x00000000
        /*0020*/ 	.short	0x0001
        /*0022*/ 	.short	0x0008
        /*0024*/ 	.byte	0x00, 0xf5, 0x21, 0x00


	//----- nvinfo : EIATTR_KPARAM_INFO
	.align		4
.L_31:
        /*0028*/ 	.byte	0x04, 0x17
        /*002a*/ 	.short	(.L_33 - .L_32)
.L_32:
        /*002c*/ 	.word	0x00000000
        /*0030*/ 	.short	0x0000
        /*0032*/ 	.short	0x0000
        /*0034*/ 	.byte	0x00, 0xf5, 0x21, 0x00


	//----- nvinfo : EIATTR_SPARSE_MMA_MASK
	.align		4
.L_33:
        /*0038*/ 	.byte	0x03, 0x50
        /*003a*/ 	.short	0x0000


	//----- nvinfo : EIATTR_MAXREG_COUNT
	.align		4
        /*003c*/ 	.byte	0x03, 0x1b
        /*003e*/ 	.short	0x00ff


	//----- nvinfo : EIATTR_NUM_BARRIERS
	.align		4
        /*0040*/ 	.byte	0x02, 0x4c
        /*0042*/ 	.byte	0x01
	.zero		1


	//----- nvinfo : EIATTR_MERCURY_ISA_VERSION
	.align		4
        /*0044*/ 	.byte	0x03, 0x5f
        /*0046*/ 	.short	0x0101


	//----- nvinfo : EIATTR_VRC_CTA_INIT_COUNT
	.align		4
        /*0048*/ 	.byte	0x02, 0x4a
	.zero		1
	.zero		1


	//----- nvinfo : EIATTR_EXIT_INSTR_OFFSETS
	.align		4
        /*004c*/ 	.byte	0x04, 0x1c
        /*004e*/ 	.short	(.L_35 - .L_34)


	//   ....[0]....
.L_34:
        /*0050*/ 	.word	0x00000250


	//   ....[1]....
        /*0054*/ 	.word	0x000002d0


	//----- nvinfo : EIATTR_CRS_STACK_SIZE
	.align		4
.L_35:
        /*0058*/ 	.byte	0x04, 0x1e
        /*005a*/ 	.short	(.L_37 - .L_36)
.L_36:
        /*005c*/ 	.word	0x00000000


	//----- nvinfo : EIATTR_CBANK_PARAM_SIZE
	.align		4
.L_37:
        /*0060*/ 	.byte	0x03, 0x19
        /*0062*/ 	.short	0x0014


	//----- nvinfo : EIATTR_PARAM_CBANK
	.align		4
        /*0064*/ 	.byte	0x04, 0x0a
        /*0066*/ 	.short	(.L_39 - .L_38)
	.align		4
.L_38:
        /*0068*/ 	.word	index@(.nv.constant0._Z13maximo_reducePfS_i)
        /*006c*/ 	.short	0x0380
        /*006e*/ 	.short	0x0014


	//----- nvinfo : EIATTR_SW_WAR
	.align		4
.L_39:
        /*0070*/ 	.byte	0x04, 0x36
        /*0072*/ 	.short	(.L_41 - .L_40)
.L_40:
        /*0074*/ 	.word	0x00000008
.L_41:


//--------------------- .nv.info._Z16vectorial_globalPfS_i --------------------------
	.section	.nv.info._Z16vectorial_globalPfS_i,"",@"SHT_CUDA_INFO"
	.sectionflags	@""
	.align	4


	//----- nvinfo : EIATTR_CUDA_API_VERSION
	.align		4
        /*0000*/ 	.byte	0x04, 0x37
        /*0002*/ 	.short	(.L_43 - .L_42)
.L_42:
        /*0004*/ 	.word	0x00000082


	//----- nvinfo : EIATTR_KPARAM_INFO
	.align		4
.L_43:
        /*0008*/ 	.byte	0x04, 0x17
        /*000a*/ 	.short	(.L_45 - .L_44)
.L_44:
        /*000c*/ 	.word	0x00000000
        /*0010*/ 	.short	0x0002
        /*0012*/ 	.short	0x0010
        /*0014*/ 	.byte	0x00, 0xf0, 0x11, 0x00


	//----- nvinfo : EIATTR_KPARAM_INFO
	.align		4
.L_45:
        /*0018*/ 	.byte	0x04, 0x17
        /*001a*/ 	.short	(.L_47 - .L_46)
.L_46:
        /*001c*/ 	.word	0x00000000
        /*0020*/ 	.short	0x0001
        /*0022*/ 	.short	0x0008
        /*0024*/ 	.byte	0x00, 0xf5, 0x21, 0x00


	//----- nvinfo : EIATTR_KPARAM_INFO
	.align		4
.L_47:
        /*0028*/ 	.byte	0x04, 0x17
        /*002a*/ 	.short	(.L_49 - .L_48)
.L_48:
        /*002c*/ 	.word	0x00000000
        /*0030*/ 	.short	0x0000
        /*0032*/ 	.short	0x0000
        /*0034*/ 	.byte	0x00, 0xf5, 0x21, 0x00


	//----- nvinfo : EIATTR_SPARSE_MMA_MASK
	.align		4
.L_49:
        /*0038*/ 	.byte	0x03, 0x50
        /*003a*/ 	.short	0x0000


	//----- nvinfo : EIATTR_MAXREG_COUNT
	.align		4
        /*003c*/ 	.byte	0x03, 0x1b
        /*003e*/ 	.short	0x00ff


	//----- nvinfo : EIATTR_MERCURY_ISA_VERSION
	.align		4
        /*0040*/ 	.byte	0x03, 0x5f
        /*0042*/ 	.short	0x0101


	//----- nvinfo : EIATTR_VRC_CTA_INIT_COUNT
	.align		4
        /*0044*/ 	.byte	0x02, 0x4a
	.zero		1
	.zero		1


	//----- nvinfo : EIATTR_EXIT_INSTR_OFFSETS
	.align		4
        /*0048*/ 	.byte	0x04, 0x1c
        /*004a*/ 	.short	(.L_51 - .L_50)


	//   ....[0]....
.L_50:
        /*004c*/ 	.word	0x00000090


	//   ....[1]....
        /*0050*/ 	.word	0x00000c80


	//----- nvinfo : EIATTR_CRS_STACK_SIZE
	.align		4
.L_51:
        /*0054*/ 	.byte	0x04, 0x1e
        /*0056*/ 	.short	(.L_53 - .L_52)
.L_52:
        /*0058*/ 	.word	0x00000000


	//----- nvinfo : EIATTR_CBANK_PARAM_SIZE
	.align		4
.L_53:
        /*005c*/ 	.byte	0x03, 0x19
        /*005e*/ 	.short	0x0014


	//----- nvinfo : EIATTR_PARAM_CBANK
	.align		4
        /*0060*/ 	.byte	0x04, 0x0a
        /*0062*/ 	.short	(.L_55 - .L_54)
	.align		4
.L_54:
        /*0064*/ 	.word	index@(.nv.constant0._Z16vectorial_globalPfS_i)
        /*0068*/ 	.short	0x0380
        /*006a*/ 	.short	0x0014


	//----- nvinfo : EIATTR_SW_WAR
	.align		4
.L_55:
        /*006c*/ 	.byte	0x04, 0x36
        /*006e*/ 	.short	(.L_57 - .L_56)
.L_56:
        /*0070*/ 	.word	0x00000008
.L_57:


//--------------------- .nv.info._Z16vectorial_sharedPfS_i --------------------------
	.section	.nv.info._Z16vectorial_sharedPfS_i,"",@"SHT_CUDA_INFO"
	.sectionflags	@""
	.align	4


	//----- nvinfo : EIATTR_CUDA_API_VERSION
	.align		4
        /*0000*/ 	.byte	0x04, 0x37
        /*0002*/ 	.short	(.L_59 - .L_58)
.L_58:
        /*0004*/ 	.word	0x00000082


	//----- nvinfo : EIATTR_KPARAM_INFO
	.align		4
.L_59:
        /*0008*/ 	.byte	0x04, 0x17
        /*000a*/ 	.short	(.L_61 - .L_60)
.L_60:
        /*000c*/ 	.word	0x00000000
        /*0010*/ 	.short	0x0002
        /*0012*/ 	.short	0x0010
        /*0014*/ 	.byte	0x00, 0xf0, 0x11, 0x00


	//----- nvinfo : EIATTR_KPARAM_INFO
	.align		4
.L_61:
        /*0018*/ 	.byte	0x04, 0x17
        /*001a*/ 	.short	(.L_63 - .L_62)
.L_62:
        /*001c*/ 	.word	0x00000000
        /*0020*/ 	.short	0x0001
        /*0022*/ 	.short	0x0008
        /*0024*/ 	.byte	0x00, 0xf5, 0x21, 0x00


	//----- nvinfo : EIATTR_KPARAM_INFO
	.align		4
.L_63:
        /*0028*/ 	.byte	0x04, 0x17
        /*002a*/ 	.short	(.L_65 - .L_64)
.L_64:
        /*002c*/ 	.word	0x00000000
        /*0030*/ 	.short	0x0000
        /*0032*/ 	.short	0x0000
        /*0034*/ 	.byte	0x00, 0xf5, 0x21, 0x00


	//----- nvinfo : EIATTR_SPARSE_MMA_MASK
	.align		4
.L_65:
        /*0038*/ 	.byte	0x03, 0x50
        /*003a*/ 	.short	0x0000


	//----- nvinfo : EIATTR_MAXREG_COUNT
	.align		4
        /*003c*/ 	.byte	0x03, 0x1b
        /*003e*/ 	.short	0x00ff


	//----- nvinfo : EIATTR_NUM_BARRIERS
	.align		4
        /*0040*/ 	.byte	0x02, 0x4c
        /*0042*/ 	.byte	0x01
	.zero		1


	//----- nvinfo : EIATTR_MERCURY_ISA_VERSION
	.align		4
        /*0044*/ 	.byte	0x03, 0x5f
        /*0046*/ 	.short	0x0101


	//----- nvinfo : EIATTR_VRC_CTA_INIT_COUNT
	.align		4
        /*0048*/ 	.byte	0x02, 0x4a
	.zero		1
	.zero		1


	//----- nvinfo : EIATTR_EXIT_INSTR_OFFSETS
	.align		4
        /*004c*/ 	.byte	0x04, 0x1c
        /*004e*/ 	.short	(.L_67 - .L_66)


	//   ....[0]....
.L_66:
        /*0050*/ 	.word	0x00000090


	//   ....[1]....
        /*0054*/ 	.word	0x00000b50


	//----- nvinfo : EIATTR_CRS_STACK_SIZE
	.align		4
.L_67:
        /*0058*/ 	.byte	0x04, 0x1e
        /*005a*/ 	.short	(.L_69 - .L_68)
.L_68:
        /*005c*/ 	.word	0x00000000


	//----- nvinfo : EIATTR_CBANK_PARAM_SIZE
	.align		4
.L_69:
        /*0060*/ 	.byte	0x03, 0x19
        /*0062*/ 	.short	0x0014


	//----- nvinfo : EIATTR_PARAM_CBANK
	.align		4
        /*0064*/ 	.byte	0x04, 0x0a
        /*0066*/ 	.short	(.L_71 - .L_70)
	.align		4
.L_70:
        /*0068*/ 	.word	index@(.nv.constant0._Z16vectorial_sharedPfS_i)
        /*006c*/ 	.short	0x0380
        /*006e*/ 	.short	0x0014


	//----- nvinfo : EIATTR_SW_WAR
	.align		4
.L_71:
        /*0070*/ 	.byte	0x04, 0x36
        /*0072*/ 	.short	(.L_73 - .L_72)
.L_72:
        /*0074*/ 	.word	0x00000008
.L_73:


//--------------------- .nv.callgraph             --------------------------
	.section	.nv.callgraph,"",@"SHT_CUDA_CALLGRAPH"
	.align	4
	.sectionentsize	8
	.align		4
        /*0000*/ 	.word	0x00000000
	.align		4
        /*0004*/ 	.word	0xffffffff
	.align		4
        /*0008*/ 	.word	0x00000000
	.align		4
        /*000c*/ 	.word	0xfffffffe
	.align		4
        /*0010*/ 	.word	0x00000000
	.align		4
        /*0014*/ 	.word	0xfffffffd
	.align		4
        /*0018*/ 	.word	0x00000000
	.align		4
        /*001c*/ 	.word	0xfffffffc


//--------------------- .text._Z13maximo_reducePfS_i --------------------------
	.section	.text._Z13maximo_reducePfS_i,"ax",@progbits
	.align	128
        .global         _Z13maximo_reducePfS_i
        .type           _Z13maximo_reducePfS_i,@function
        .size           _Z13maximo_reducePfS_i,(.L_x_55 - _Z13maximo_reducePfS_i)
        .other          _Z13maximo_reducePfS_i,@"STO_CUDA_ENTRY STV_DEFAULT"
_Z13maximo_reducePfS_i:
.text._Z13maximo_reducePfS_i:
[----:B------:R-:W-:Y:S01]  /*0000*/  LDC R1, c[0x0][0x37c] ;  /* 0x0000df00ff017b82 */ /* 0x000fe20000000800 */
[----:B------:R-:W0:Y:S01]  /*0010*/  S2R R7, SR_TID.X ;  /* 0x0000000000077919 */ /* 0x000e220000002100 */
[----:B------:R-:W1:Y:S01]  /*0020*/  LDCU UR4, c[0x0][0x390] ;  /* 0x00007200ff0477ac */ /* 0x000e620008000800 */
[----:B------:R-:W-:Y:S01]  /*0030*/  IMAD.MOV.U32 R4, RZ, RZ, -0x368bdc00 ;  /* 0xc9742400ff047424 */ /* 0x000fe200078e00ff */
[----:B------:R-:W0:Y:S01]  /*0040*/  S2R R6, SR_CTAID.X ;  /* 0x0000000000067919 */ /* 0x000e220000002500 */
[----:B------:R-:W0:Y:S01]  /*0050*/  LDCU UR8, c[0x0][0x360] ;  /* 0x00006c00ff0877ac */ /* 0x000e220008000800 */
[----:B------:R-:W2:Y:S01]  /*0060*/  LDCU.64 UR6, c[0x0][0x358] ;  /* 0x00006b00ff0677ac */ /* 0x000ea20008000a00 */
[----:B-1----:R-:W-:Y:S01]  /*0070*/  UIADD3 UR4, UPT, UPT, UR4, 0x2, URZ ;  /* 0x0000000204047890 */ /* 0x002fe2000fffe0ff */
[----:B0-----:R-:W-:-:S05]  /*0080*/  IMAD R5, R6, UR8, R7 ;  /* 0x0000000806057c24 */ /* 0x001fca000f8e0207 */
[----:B------:R-:W-:-:S13]  /*0090*/  ISETP.GE.AND P0, PT, R5, UR4, PT ;  /* 0x0000000405007c0c */ /* 0x000fda000bf06270 */
[----:B------:R-:W0:Y:S02]  /*00a0*/  @!P0 LDC.64 R2, c[0x0][0x380] ;  /* 0x0000e000ff028b82 */ /* 0x000e240000000a00 */
[----:B0-----:R-:W-:-:S05]  /*00b0*/  @!P0 IMAD.WIDE R2, R5, 0x4, R2 ;  /* 0x0000000405028825 */ /* 0x001fca00078e0202 */
[----:B--2---:R-:W2:Y:S01]  /*00c0*/  @!P0 LDG.E R4, desc[UR6][R2.64] ;  /* 0x0000000602048981 */ /* 0x004ea2000c1e1900 */
[----:B------:R-:W0:Y:S01]  /*00d0*/  S2UR UR5, SR_CgaCtaId ;  /* 0x00000000000579c3 */ /* 0x000e220000008800 */
[----:B------:R-:W-:Y:S01]  /*00e0*/  IMAD.U32 R0, RZ, RZ, UR8 ;  /* 0x00000008ff007e24 */ /* 0x000fe2000f8e00ff */
[----:B------:R-:W-:-:S04]  /*00f0*/  UMOV UR4, 0x400 ;  /* 0x0000040000047882 */ /* 0x000fc80000000000 */
[----:B------:R-:W-:Y:S01]  /*0100*/  ISETP.GE.U32.AND P0, PT, R0, 0x2, PT ;  /* 0x000000020000780c */ /* 0x000fe20003f06070 */
[----:B0-----:R-:W-:-:S06]  /*0110*/  ULEA UR4, UR5, UR4, 0x18 ;  /* 0x0000000405047291 */ /* 0x001fcc000f8ec0ff */
[----:B------:R-:W-:-:S05]  /*0120*/  LEA R5, R7, UR4, 0x2 ;  /* 0x0000000407057c11 */ /* 0x000fca000f8e10ff */
[----:B--2---:R0:W-:Y:S01]  /*0130*/  STS [R5], R4 ;  /* 0x0000000405007388 */ /* 0x0041e20000000800 */
[----:B------:R-:W-:Y:S06]  /*0140*/  BAR.SYNC.DEFER_BLOCKING 0x0 ;  /* 0x0000000000007b1d */ /* 0x000fec0000010000 */
[----:B------:R-:W-:Y:S05]  /*0150*/  @!P0 BRA `(.L_x_0) ;  /* 0x0000000000388947 */ /* 0x000fea0003800000 */
.L_x_3:
[--C-:B0-----:R-:W-:Y:S01]  /*0160*/  IMAD.MOV.U32 R4, RZ, RZ, R0.reuse ;  /* 0x000000ffff047224 */ /* 0x101fe200078e0000 */
[----:B------:R-:W-:Y:S01]  /*0170*/  SHF.R.U32.HI R0, RZ, 0x1, R0 ;  /* 0x00000001ff007819 */ /* 0x000fe20000011600 */
[----:B------:R-:W-:Y:S03]  /*0180*/  BSSY.RECONVERGENT B0, `(.L_x_1) ;  /* 0x0000008000007945 */ /* 0x000fe60003800200 */
[----:B------:R-:W-:-:S13]  /*0190*/  ISETP.GE.U32.AND P0, PT, R7, R0, PT ;  /* 0x000000000700720c */ /* 0x000fda0003f06070 */
[----:B------:R-:W-:Y:S05]  /*01a0*/  @P0 BRA `(.L_x_2) ;  /* 0x0000000000140947 */ /* 0x000fea0003800000 */
[----:B------:R-:W-:Y:S01]  /*01b0*/  IMAD R3, R0, 0x4, R5 ;  /* 0x0000000400037824 */ /* 0x000fe200078e0205 */
[----:B------:R-:W-:Y:S05]  /*01c0*/  LDS R2, [R5] ;  /* 0x0000000005027984 */ /* 0x000fea0000000800 */
[----:B------:R-:W0:Y:S02]  /*01d0*/  LDS R3, [R3] ;  /* 0x0000000003037984 */ /* 0x000e240000000800 */
[----:B0-----:R-:W-:-:S13]  /*01e0*/  FSETP.GEU.AND P0, PT, R2, R3, PT ;  /* 0x000000030200720b */ /* 0x001fda0003f0e000 */
[----:B------:R0:W-:Y:S02]  /*01f0*/  @!P0 STS [R5], R3 ;  /* 0x0000000305008388 */ /* 0x0001e40000000800 */
.L_x_2:
[----:B------:R-:W-:Y:S05]  /*0200*/  BSYNC.RECONVERGENT B0 ;  /* 0x0000000000007941 */ /* 0x000fea0003800200 */
.L_x_1:
[----:B------:R-:W-:Y:S01]  /*0210*/  BAR.SYNC.DEFER_BLOCKING 0x0 ;  /* 0x0000000000007b1d */ /* 0x000fe20000010000 */
[----:B------:R-:W-:-:S13]  /*0220*/  ISETP.GT.U32.AND P0, PT, R4, 0x3, PT ;  /* 0x000000030400780c */ /* 0x000fda0003f04070 */
[----:B------:R-:W-:Y:S05]  /*0230*/  @P0 BRA `(.L_x_3) ;  /* 0xfffffffc00c80947 */ /* 0x000fea000383ffff */
.L_x_0:
[----:B------:R-:W-:-:S13]  /*0240*/  ISETP.NE.AND P0, PT, R7, RZ, PT ;  /* 0x000000ff0700720c */ /* 0x000fda0003f05270 */
[----:B------:R-:W-:Y:S05]  /*0250*/  @P0 EXIT ;  /* 0x000000000000094d */ /* 0x000fea0003800000 */
[----:B------:R-:W1:Y:S01]  /*0260*/  S2UR UR5, SR_CgaCtaId ;  /* 0x00000000000579c3 */ /* 0x000e620000008800 */
[----:B------:R-:W-:-:S07]  /*0270*/  UMOV UR4, 0x400 ;  /* 0x0000040000047882 */ /* 0x000fce0000000000 */
[----:B0-----:R-:W0:Y:S01]  /*0280*/  LDC.64 R2, c[0x0][0x388] ;  /* 0x0000e200ff027b82 */ /* 0x001e220000000a00 */
[----:B-1----:R-:W-:Y:S01]  /*0290*/  ULEA UR4, UR5, UR4, 0x18 ;  /* 0x0000000405047291 */ /* 0x002fe2000f8ec0ff */
[----:B0-----:R-:W-:-:S08]  /*02a0*/  IMAD.WIDE.U32 R2, R6, 0x4, R2 ;  /* 0x0000000406027825 */ /* 0x001fd000078e0002 */
[----:B------:R-:W0:Y:S04]  /*02b0*/  LDS R5, [UR4] ;  /* 0x00000004ff057984 */ /* 0x000e280008000800 */
[----:B0-----:R-:W-:Y:S01]  /*02c0*/  STG.E desc[UR6][R2.64], R5 ;  /* 0x0000000502007986 */ /* 0x001fe2000c101906 */
[----:B------:R-:W-:Y:S05]  /*02d0*/  EXIT ;  /* 0x000000000000794d */ /* 0x000fea0003800000 */
.L_x_4:
[----:B------:R-:W-:-:S00]  /*02e0*/  BRA `(.L_x_4) ;  /* 0xfffffffc00fc7947 */ /* 0x000fc0000383ffff */
[----:B------:R-:W-:-:S00]  /*02f0*/  NOP ;  /* 0x0000000000007918 */ /* 0x000fc00000000000 */
        /* <DEDUP_REMOVED lines=8> */
.L_x_55:


//--------------------- .text._Z16vectorial_globalPfS_i --------------------------
	.section	.text._Z16vectorial_globalPfS_i,"ax",@progbits
	.align	128
        .global         _Z16vectorial_globalPfS_i
        .type           _Z16vectorial_globalPfS_i,@function
        .size           _Z16vectorial_globalPfS_i,(.L_x_52 - _Z16vectorial_globalPfS_i)
        .other          _Z16vectorial_globalPfS_i,@"STO_CUDA_ENTRY STV_DEFAULT"
_Z16vectorial_globalPfS_i:
.text._Z16vectorial_globalPfS_i:
[----:B------:R-:W-:Y:S01]  /*0000*/  LDC R1, c[0x0][0x37c] ;  /* 0x0000df00ff017b82 */ /* 0x000fe20000000800 */
[----:B------:R-:W0:Y:S01]  /*0010*/  S2R R3, SR_TID.X ;  /* 0x0000000000037919 */ /* 0x000e220000002100 */
[----:B------:R-:W1:Y:S01]  /*0020*/  LDCU UR4, c[0x0][0x390] ;  /* 0x00007200ff0477ac */ /* 0x000e620008000800 */
[----:B------:R-:W0:Y:S01]  /*0030*/  S2R R0, SR_CTAID.X ;  /* 0x0000000000007919 */ /* 0x000e220000002500 */
[----:B------:R-:W0:Y:S01]  /*0040*/  LDCU UR5, c[0x0][0x360] ;  /* 0x00006c00ff0577ac */ /* 0x000e220008000800 */
[----:B-1----:R-:W-:Y:S01]  /*0050*/  UIADD3 UR4, UPT, UPT, UR4, 0x2, URZ ;  /* 0x0000000204047890 */ /* 0x002fe2000fffe0ff */
[----:B0-----:R-:W-:-:S05]  /*0060*/  IMAD R3, R0, UR5, R3 ;  /* 0x0000000500037c24 */ /* 0x001fca000f8e0203 */
[----:B------:R-:W-:-:S04]  /*0070*/  ISETP.GE.AND P0, PT, R3, UR4, PT ;  /* 0x0000000403007c0c */ /* 0x000fc8000bf06270 */
[----:B------:R-:W-:-:S13]  /*0080*/  ISETP.LT.OR P0, PT, R3, 0x2, P0 ;  /* 0x000000020300780c */ /* 0x000fda0000701670 */
[----:B------:R-:W-:Y:S05]  /*0090*/  @P0 EXIT ;  /* 0x000000000000094d */ /* 0x000fea0003800000 */
[----:B------:R-:W0:Y:S01]  /*00a0*/  LDC.64 R30, c[0x0][0x388] ;  /* 0x0000e200ff1e7b82 */ /* 0x000e220000000a00 */
[----:B------:R-:W1:Y:S01]  /*00b0*/  LDCU.64 UR8, c[0x0][0x358] ;  /* 0x00006b00ff0877ac */ /* 0x000e620008000a00 */
[C---:B------:R-:W-:Y:S02]  /*00c0*/  VIADD R9, R3.reuse, 0xfffffffe ;  /* 0xfffffffe03097836 */ /* 0x040fe40000000000 */
[----:B------:R-:W-:Y:S02]  /*00d0*/  VIADD R5, R3, 0xffffffff ;  /* 0xffffffff03057836 */ /* 0x000fe40000000000 */
[----:B0-----:R-:W-:-:S06]  /*00e0*/  IMAD.WIDE.U32 R8, R9, 0x4, R30 ;  /* 0x0000000409087825 */ /* 0x001fcc00078e001e */
[----:B-1----:R-:W2:Y:S01]  /*00f0*/  LDG.E R8, desc[UR8][R8.64] ;  /* 0x0000000808087981 */ /* 0x002ea2000c1e1900 */
[----:B------:R-:W-:-:S04]  /*0100*/  IMAD.WIDE.U32 R4, R5, 0x4, R30 ;  /* 0x0000000405047825 */ /* 0x000fc800078e001e */
[----:B------:R-:W-:Y:S01]  /*0110*/  IMAD.WIDE.U32 R30, R3, 0x4, R30 ;  /* 0x00000004031e7825 */ /* 0x000fe200078e001e */
[----:B------:R0:W5:Y:S04]  /*0120*/  LDG.E R2, desc[UR8][R4.64] ;  /* 0x0000000804027981 */ /* 0x000168000c1e1900 */
[----:B------:R0:W5:Y:S04]  /*0130*/  LDG.E R3, desc[UR8][R30.64] ;  /* 0x000000081e037981 */ /* 0x000168000c1e1900 */
[----:B------:R0:W5:Y:S04]  /*0140*/  LDG.E R26, desc[UR8][R30.64+0x4] ;  /* 0x000004081e1a7981 */ /* 0x000168000c1e1900 */
[----:B------:R0:W5:Y:S01]  /*0150*/  LDG.E R27, desc[UR8][R30.64+0x8] ;  /* 0x000008081e1b7981 */ /* 0x000162000c1e1900 */
[----:B------:R-:W-:Y:S01]  /*0160*/  BSSY.RECONVERGENT B0, `(.L_x_5) ;  /* 0x0000007000007945 */ /* 0x000fe20003800200 */
[----:B------:R-:W-:Y:S01]  /*0170*/  MOV R0, 0x1d0 ;  /* 0x000001d000007802 */ /* 0x000fe20000000f00 */
[----:B------:R-:W-:Y:S01]  /*0180*/  UMOV UR4, URZ ;  /* 0x000000ff00047c82 */ /* 0x000fe20008000000 */
[----:B------:R-:W-:Y:S01]  /*0190*/  UMOV UR5, 0x40140000 ;  /* 0x4014000000057882 */ /* 0x000fe20000000000 */
[----:B--2---:R-:W1:Y:S02]  /*01a0*/  F2F.F64.F32 R6, R8 ;  /* 0x0000000800067310 */ /* 0x004e640000201800 */
[----:B01----:R-:W-:-:S11]  /*01b0*/  DADD R22, -RZ, |R6| ;  /* 0x00000000ff167229 */ /* 0x003fd60000000506 */
[----:B-----5:R-:W-:Y:S05]  /*01c0*/  CALL.REL.NOINC `($_Z16vectorial_globalPfS_i$__internal_accurate_pow) ;  /* 0x0000000c00f47944 */ /* 0x020fea0003c00000 */
[----:B------:R-:W-:Y:S05]  /*01d0*/  BSYNC.RECONVERGENT B0 ;  /* 0x0000000000007941 */ /* 0x000fea0003800200 */
.L_x_5:
[----:B------:R-:W-:Y:S01]  /*01e0*/  DADD R12, R6, 5 ;  /* 0x40140000060c7429 */ /* 0x000fe20000000000 */
[----:B------:R-:W0:Y:S01]  /*01f0*/  F2F.F64.F32 R4, R2 ;  /* 0x0000000200047310 */ /* 0x000e220000201800 */
[C---:B------:R-:W-:Y:S01]  /*0200*/  FSETP.NEU.AND P2, PT, R8.reuse, RZ, PT ;  /* 0x000000ff0800720b */ /* 0x040fe20003f4d000 */
[----:B------:R-:W-:Y:S01]  /*0210*/  DADD R14, -RZ, -R10 ;  /* 0x00000000ff0e7229 */ /* 0x000fe2000000090a */
[----:B------:R-:W-:Y:S01]  /*0220*/  ISETP.GE.AND P0, PT, R7, RZ, PT ;  /* 0x000000ff0700720c */ /* 0x000fe20003f06270 */
[----:B------:R-:W-:Y:S01]  /*0230*/  BSSY.RECONVERGENT B0, `(.L_x_6) ;  /* 0x0000011000007945 */ /* 0x000fe20003800200 */
[----:B------:R-:W-:-:S04]  /*0240*/  FSETP.NEU.AND P1, PT, R8, 1, PT ;  /* 0x3f8000000800780b */ /* 0x000fc80003f2d000 */
[----:B------:R-:W-:-:S03]  /*0250*/  LOP3.LUT R12, R13, 0x7ff00000, RZ, 0xc0, !PT ;  /* 0x7ff000000d0c7812 */ /* 0x000fc600078ec0ff */
[----:B------:R-:W-:Y:S02]  /*0260*/  FSEL R10, R14, R10, !P0 ;  /* 0x0000000a0e0a7208 */ /* 0x000fe40004000000 */
[----:B------:R-:W-:Y:S01]  /*0270*/  ISETP.NE.AND P3, PT, R12, 0x7ff00000, PT ;  /* 0x7ff000000c00780c */ /* 0x000fe20003f65270 */
[----:B0-----:R-:W-:Y:S01]  /*0280*/  DADD R22, -RZ, |R4| ;  /* 0x00000000ff167229 */ /* 0x001fe20000000504 */
[----:B------:R-:W-:Y:S01]  /*0290*/  FSEL R11, R15, R11, !P0 ;  /* 0x0000000b0f0b7208 */ /* 0x000fe20004000000 */
[----:B------:R-:W-:Y:S02]  /*02a0*/  @!P2 IMAD.MOV.U32 R10, RZ, RZ, RZ ;  /* 0x000000ffff0aa224 */ /* 0x000fe400078e00ff */
[----:B------:R-:W-:-:S08]  /*02b0*/  @!P2 IMAD.MOV.U32 R11, RZ, RZ, R7 ;  /* 0x000000ffff0ba224 */ /* 0x000fd000078e0007 */
[----:B------:R-:W-:Y:S05]  /*02c0*/  @P3 BRA `(.L_x_7) ;  /* 0x00000000001c3947 */ /* 0x000fea0003800000 */
[----:B------:R-:W-:-:S13]  /*02d0*/  FSETP.NAN.AND P2, PT, R8, R8, PT ;  /* 0x000000080800720b */ /* 0x000fda0003f48000 */
[----:B------:R-:W-:Y:S01]  /*02e0*/  @P2 DADD R10, R6, 5 ;  /* 0x40140000060a2429 */ /* 0x000fe20000000000 */
[----:B------:R-:W-:Y:S10]  /*02f0*/  @P2 BRA `(.L_x_7) ;  /* 0x0000000000102947 */ /* 0x000ff40003800000 */
[----:B------:R-:W-:-:S14]  /*0300*/  DSETP.NEU.AND P2, PT, |R6|, +INF , PT ;  /* 0x7ff000000600742a */ /* 0x000fdc0003f4d200 */
[----:B------:R-:W-:Y:S02]  /*0310*/  @!P2 IMAD.MOV.U32 R0, RZ, RZ, -0x100000 ;  /* 0xfff00000ff00a424 */ /* 0x000fe400078e00ff */
[----:B------:R-:W-:-:S03]  /*0320*/  @!P2 IMAD.MOV.U32 R10, RZ, RZ, RZ ;  /* 0x000000ffff0aa224 */ /* 0x000fc600078e00ff */
[----:B------:R-:W-:-:S07]  /*0330*/  @!P2 SEL R11, R0, 0x7ff00000, !P0 ;  /* 0x7ff00000000ba807 */ /* 0x000fce0004000000 */
.L_x_7:
[----:B------:R-:W-:Y:S05]  /*0340*/  BSYNC.RECONVERGENT B0 ;  /* 0x0000000000007941 */ /* 0x000fea0003800200 */
.L_x_6:
[----:B------:R-:W-:Y:S01]  /*0350*/  BSSY.RECONVERGENT B0, `(.L_x_8) ;  /* 0x0000005000007945 */ /* 0x000fe20003800200 */
[----:B------:R-:W-:Y:S02]  /*0360*/  FSEL R6, R10, RZ, P1 ;  /* 0x000000ff0a067208 */ /* 0x000fe40000800000 */
[----:B------:R-:W-:Y:S02]  /*0370*/  FSEL R7, R11, 1.875, P1 ;  /* 0x3ff000000b077808 */ /* 0x000fe40000800000 */
[----:B------:R-:W-:-:S07]  /*0380*/  MOV R0, 0x3a0 ;  /* 0x000003a000007802 */ /* 0x000fce0000000f00 */
[----:B------:R-:W-:Y:S05]  /*0390*/  CALL.REL.NOINC `($_Z16vectorial_globalPfS_i$__internal_accurate_pow) ;  /* 0x0000000c00807944 */ /* 0x000fea0003c00000 */
[----:B------:R-:W-:Y:S05]  /*03a0*/  BSYNC.RECONVERGENT B0 ;  /* 0x0000000000007941 */ /* 0x000fea0003800200 */
.L_x_8:
[----:B------:R-:W-:Y:S01]  /*03b0*/  DADD R8, R4, 5 ;  /* 0x4014000004087429 */ /* 0x000fe20000000000 */
[----:B------:R-:W-:Y:S01]  /*03c0*/  FSETP.NEU.AND P1, PT, R2, RZ, PT ;  /* 0x000000ff0200720b */ /* 0x000fe20003f2d000 */
[----:B------:R-:W-:Y:S01]  /*03d0*/  DADD R12, -RZ, -R10 ;  /* 0x00000000ff0c7229 */ /* 0x000fe2000000090a */
[----:B------:R-:W-:Y:S01]  /*03e0*/  ISETP.GE.AND P0, PT, R5, RZ, PT ;  /* 0x000000ff0500720c */ /* 0x000fe20003f06270 */
[----:B------:R-:W-:Y:S06]  /*03f0*/  BSSY.RECONVERGENT B0, `(.L_x_9) ;  /* 0x0000010000007945 */ /* 0x000fec0003800200 */
[----:B------:R-:W-:-:S02]  /*0400*/  LOP3.LUT R0, R9, 0x7ff00000, RZ, 0xc0, !PT ;  /* 0x7ff0000009007812 */ /* 0x000fc400078ec0ff */
[----:B------:R0:W1:Y:S01]  /*0410*/  F2F.F64.F32 R8, R3 ;  /* 0x0000000300087310 */ /* 0x0000620000201800 */
[----:B------:R-:W-:Y:S01]  /*0420*/  FSEL R10, R12, R10, !P0 ;  /* 0x0000000a0c0a7208 */ /* 0x000fe20004000000 */
[----:B------:R-:W-:Y:S01]  /*0430*/  @!P1 IMAD.MOV.U32 R10, RZ, RZ, RZ ;  /* 0x000000ffff0a9224 */ /* 0x000fe200078e00ff */
[----:B------:R-:W-:Y:S02]  /*0440*/  ISETP.NE.AND P2, PT, R0, 0x7ff00000, PT ;  /* 0x7ff000000000780c */ /* 0x000fe40003f45270 */
[----:B------:R-:W-:Y:S01]  /*0450*/  FSEL R11, R13, R11, !P0 ;  /* 0x0000000b0d0b7208 */ /* 0x000fe20004000000 */
[----:B------:R-:W-:-:S10]  /*0460*/  @!P1 IMAD.MOV.U32 R11, RZ, RZ, R5 ;  /* 0x000000ffff0b9224 */ /* 0x000fd400078e0005 */
[----:B01----:R-:W-:Y:S05]  /*0470*/  @P2 BRA `(.L_x_10) ;  /* 0x00000000001c2947 */ /* 0x003fea0003800000 */
[----:B------:R-:W-:-:S13]  /*0480*/  FSETP.NAN.AND P1, PT, R2, R2, PT ;  /* 0x000000020200720b */ /* 0x000fda0003f28000 */
[----:B------:R-:W-:Y:S01]  /*0490*/  @P1 DADD R10, R4, 5 ;  /* 0x40140000040a1429 */ /* 0x000fe20000000000 */
[----:B------:R-:W-:Y:S10]  /*04a0*/  @P1 BRA `(.L_x_10) ;  /* 0x0000000000101947 */ /* 0x000ff40003800000 */
[----:B------:R-:W-:-:S14]  /*04b0*/  DSETP.NEU.AND P1, PT, |R4|, +INF , PT ;  /* 0x7ff000000400742a */ /* 0x000fdc0003f2d200 */
[----:B------:R-:W-:Y:S02]  /*04c0*/  @!P1 IMAD.MOV.U32 R0, RZ, RZ, -0x100000 ;  /* 0xfff00000ff009424 */ /* 0x000fe400078e00ff */
[----:B------:R-:W-:-:S03]  /*04d0*/  @!P1 IMAD.MOV.U32 R10, RZ, RZ, RZ ;  /* 0x000000ffff0a9224 */ /* 0x000fc600078e00ff */
[----:B------:R-:W-:-:S07]  /*04e0*/  @!P1 SEL R11, R0, 0x7ff00000, !P0 ;  /* 0x7ff00000000b9807 */ /* 0x000fce0004000000 */
.L_x_10:
[----:B------:R-:W-:Y:S05]  /*04f0*/  BSYNC.RECONVERGENT B0 ;  /* 0x0000000000007941 */ /* 0x000fea0003800200 */
.L_x_9:
[----:B------:R-:W-:Y:S01]  /*0500*/  DADD R10, R10, R10 ;  /* 0x000000000a0a7229 */ /* 0x000fe2000000000a */
[----:B------:R-:W-:Y:S01]  /*0510*/  FSETP.NEU.AND P0, PT, R2, 1, PT ;  /* 0x3f8000000200780b */ /* 0x000fe20003f0d000 */
[----:B------:R-:W-:Y:S01]  /*0520*/  DADD R22, -RZ, |R8| ;  /* 0x00000000ff167229 */ /* 0x000fe20000000508 */
[----:B------:R-:W-:Y:S01]  /*0530*/  BSSY.RECONVERGENT B0, `(.L_x_11) ;  /* 0x0000006000007945 */ /* 0x000fe20003800200 */
[----:B------:R-:W-:-:S06]  /*0540*/  MOV R0, 0x590 ;  /* 0x0000059000007802 */ /* 0x000fcc0000000f00 */
[----:B------:R-:W-:Y:S02]  /*0550*/  FSEL R4, R10, RZ, P0 ;  /* 0x000000ff0a047208 */ /* 0x000fe40000000000 */
[----:B------:R-:W-:-:S06]  /*0560*/  FSEL R5, R11, 2, P0 ;  /* 0x400000000b057808 */ /* 0x000fcc0000000000 */
[----:B------:R-:W-:-:S11]  /*0570*/  DADD R6, R6, R4 ;  /* 0x0000000006067229 */ /* 0x000fd60000000004 */
[----:B------:R-:W-:Y:S05]  /*0580*/  CALL.REL.NOINC `($_Z16vectorial_globalPfS_i$__internal_accurate_pow) ;  /* 0x0000000c00047944 */ /* 0x000fea0003c00000 */
[----:B------:R-:W-:Y:S05]  /*0590*/  BSYNC.RECONVERGENT B0 ;  /* 0x0000000000007941 */ /* 0x000fea0003800200 */
.L_x_11:
[----:B------:R-:W-:Y:S01]  /*05a0*/  DADD R12, R8, 5 ;  /* 0x40140000080c7429 */ /* 0x000fe20000000000 */
[----:B------:R-:W0:Y:S01]  /*05b0*/  F2F.F64.F32 R4, R26 ;  /* 0x0000001a00047310 */ /* 0x000e220000201800 */
[----:B------:R-:W-:Y:S01]  /*05c0*/  FSETP.NEU.AND P2, PT, R3, RZ, PT ;  /* 0x000000ff0300720b */ /* 0x000fe20003f4d000 */
        /* <DEDUP_REMOVED lines=19> */
.L_x_13:
[----:B------:R-:W-:Y:S05]  /*0700*/  BSYNC.RECONVERGENT B0 ;  /* 0x0000000000007941 */ /* 0x000fea0003800200 */
.L_x_12:
[----:B------:R-:W-:Y:S01]  /*0710*/  FSEL R2, R10, RZ, P1 ;  /* 0x000000ff0a027208 */ /* 0x000fe20000800000 */
[----:B------:R-:W-:Y:S01]  /*0720*/  BSSY.RECONVERGENT B0, `(.L_x_14) ;  /* 0x0000005000007945 */ /* 0x000fe20003800200 */
[----:B------:R-:W-:Y:S02]  /*0730*/  FSEL R3, R11, 1.875, P1 ;  /* 0x3ff000000b037808 */ /* 0x000fe40000800000 */
[----:B------:R-:W-:-:S04]  /*0740*/  MOV R0, 0x770 ;  /* 0x0000077000007802 */ /* 0x000fc80000000f00 */
[----:B------:R-:W-:-:S11]  /*0750*/  DADD R6, R6, R2 ;  /* 0x0000000006067229 */ /* 0x000fd60000000002 */
[----:B------:R-:W-:Y:S05]  /*0760*/  CALL.REL.NOINC `($_Z16vectorial_globalPfS_i$__internal_accurate_pow) ;  /* 0x00000008008c7944 */ /* 0x000fea0003c00000 */
[----:B------:R-:W-:Y:S05]  /*0770*/  BSYNC.RECONVERGENT B0 ;  /* 0x0000000000007941 */ /* 0x000fea0003800200 */
.L_x_14:
        /* <DEDUP_REMOVED lines=20> */
.L_x_16:
[----:B------:R-:W-:Y:S05]  /*08c0*/  BSYNC.RECONVERGENT B0 ;  /* 0x0000000000007941 */ /* 0x000fea0003800200 */
.L_x_15:
[----:B------:R-:W-:Y:S01]  /*08d0*/  DMUL R10, R10, 3 ;  /* 0x400800000a0a7828 */ /* 0x000fe20000000000 */
[----:B------:R-:W-:Y:S01]  /*08e0*/  FSETP.NEU.AND P0, PT, R26, 1, PT ;  /* 0x3f8000001a00780b */ /* 0x000fe20003f0d000 */
[----:B------:R-:W-:Y:S01]  /*08f0*/  DADD R22, -RZ, |R2| ;  /* 0x00000000ff167229 */ /* 0x000fe20000000502 */
[----:B------:R-:W-:Y:S01]  /*0900*/  BSSY.RECONVERGENT B0, `(.L_x_17) ;  /* 0x0000006000007945 */ /* 0x000fe20003800200 */
[----:B------:R-:W-:-:S06]  /*0910*/  MOV R0, 0x960 ;  /* 0x0000096000007802 */ /* 0x000fcc0000000f00 */
[----:B------:R-:W-:Y:S02]  /*0920*/  FSEL R4, R10, RZ, P0 ;  /* 0x000000ff0a047208 */ /* 0x000fe40000000000 */
[----:B------:R-:W-:-:S06]  /*0930*/  FSEL R5, R11, 2.125, P0 ;  /* 0x400800000b057808 */ /* 0x000fcc0000000000 */
[----:B------:R-:W-:-:S11]  /*0940*/  DADD R6, R6, -R4 ;  /* 0x0000000006067229 */ /* 0x000fd60000000804 */
[----:B------:R-:W-:Y:S05]  /*0950*/  CALL.REL.NOINC `($_Z16vectorial_globalPfS_i$__internal_accurate_pow) ;  /* 0x0000000800107944 */ /* 0x000fea0003c00000 */
[----:B------:R-:W-:Y:S05]  /*0960*/  BSYNC.RECONVERGENT B0 ;  /* 0x0000000000007941 */ /* 0x000fea0003800200 */
.L_x_17:
[----:B------:R-:W0:Y:S01]  /*0970*/  MUFU.RCP64H R9, 24 ;  /* 0x4038000000097908 */ /* 0x000e220000001800 */
[----:B------:R-:W-:Y:S01]  /*0980*/  DADD R12, R2, 5 ;  /* 0x40140000020c7429 */ /* 0x000fe20000000000 */
[----:B------:R-:W-:Y:S01]  /*0990*/  IMAD.MOV.U32 R4, RZ, RZ, 0x0 ;  /* 0x00000000ff047424 */ /* 0x000fe200078e00ff */
[----:B------:R-:W-:Y:S01]  /*09a0*/  FSETP.NEU.AND P1, PT, R27, RZ, PT ;  /* 0x000000ff1b00720b */ /* 0x000fe20003f2d000 */
[----:B------:R-:W-:Y:S01]  /*09b0*/  IMAD.MOV.U32 R5, RZ, RZ, 0x40380000 ;  /* 0x40380000ff057424 */ /* 0x000fe200078e00ff */
[----:B------:R-:W-:Y:S01]  /*09c0*/  DADD R16, -RZ, -R10 ;  /* 0x00000000ff107229 */ /* 0x000fe2000000090a */
[----:B------:R-:W-:Y:S01]  /*09d0*/  IMAD.MOV.U32 R8, RZ, RZ, 0x1 ;  /* 0x00000001ff087424 */ /* 0x000fe200078e00ff */
[----:B------:R-:W-:Y:S01]  /*09e0*/  ISETP.GE.AND P0, PT, R3, RZ, PT ;  /* 0x000000ff0300720c */ /* 0x000fe20003f06270 */
[----:B------:R-:W-:Y:S03]  /*09f0*/  BSSY.RECONVERGENT B0, `(.L_x_18) ;  /* 0x0000012000007945 */ /* 0x000fe60003800200 */
[----:B------:R-:W-:-:S04]  /*0a00*/  LOP3.LUT R12, R13, 0x7ff00000, RZ, 0xc0, !PT ;  /* 0x7ff000000d0c7812 */ /* 0x000fc800078ec0ff */
[----:B------:R-:W-:Y:S01]  /*0a10*/  ISETP.NE.AND P2, PT, R12, 0x7ff00000, PT ;  /* 0x7ff000000c00780c */ /* 0x000fe20003f45270 */
[----:B0-----:R-:W-:Y:S01]  /*0a20*/  DFMA R14, R8, -R4, 1 ;  /* 0x3ff00000080e742b */ /* 0x001fe20000000804 */
[----:B------:R-:W-:Y:S01]  /*0a30*/  FSEL R10, R16, R10, !P0 ;  /* 0x0000000a100a7208 */ /* 0x000fe20004000000 */
[----:B------:R-:W-:Y:S01]  /*0a40*/  @!P1 IMAD.MOV.U32 R10, RZ, RZ, RZ ;  /* 0x000000ffff0a9224 */ /* 0x000fe200078e00ff */
[----:B------:R-:W-:Y:S01]  /*0a50*/  FSEL R11, R17, R11, !P0 ;  /* 0x0000000b110b7208 */ /* 0x000fe20004000000 */
[----:B------:R-:W-:-:S04]  /*0a60*/  @!P1 IMAD.MOV.U32 R11, RZ, RZ, R3 ;  /* 0x000000ffff0b9224 */ /* 0x000fc800078e0003 */
[----:B------:R-:W-:-:S08]  /*0a70*/  DFMA R14, R14, R14, R14 ;  /* 0x0000000e0e0e722b */ /* 0x000fd0000000000e */
[----:B------:R-:W-:Y:S01]  /*0a80*/  DFMA R14, R8, R14, R8 ;  /* 0x0000000e080e722b */ /* 0x000fe20000000008 */
[----:B------:R-:W-:Y:S10]  /*0a90*/  @P2 BRA `(.L_x_19) ;  /* 0x00000000001c2947 */ /* 0x000ff40003800000 */
[----:B------:R-:W-:-:S13]  /*0aa0*/  FSETP.NAN.AND P1, PT, R27, R27, PT ;  /* 0x0000001b1b00720b */ /* 0x000fda0003f28000 */
[----:B------:R-:W-:Y:S01]  /*0ab0*/  @P1 DADD R10, R2, 5 ;  /* 0x40140000020a1429 */ /* 0x000fe20000000000 */
[----:B------:R-:W-:Y:S10]  /*0ac0*/  @P1 BRA `(.L_x_19) ;  /* 0x0000000000101947 */ /* 0x000ff40003800000 */
[----:B------:R-:W-:-:S14]  /*0ad0*/  DSETP.NEU.AND P1, PT, |R2|, +INF , PT ;  /* 0x7ff000000200742a */ /* 0x000fdc0003f2d200 */
[----:B------:R-:W-:Y:S02]  /*0ae0*/  @!P1 IMAD.MOV.U32 R0, RZ, RZ, -0x100000 ;  /* 0xfff00000ff009424 */ /* 0x000fe400078e00ff */
[----:B------:R-:W-:-:S03]  /*0af0*/  @!P1 IMAD.MOV.U32 R10, RZ, RZ, RZ ;  /* 0x000000ffff0a9224 */ /* 0x000fc600078e00ff */
[----:B------:R-:W-:-:S07]  /*0b00*/  @!P1 SEL R11, R0, 0x7ff00000, !P0 ;  /* 0x7ff00000000b9807 */ /* 0x000fce0004000000 */
.L_x_19:
[----:B------:R-:W-:Y:S05]  /*0b10*/  BSYNC.RECONVERGENT B0 ;  /* 0x0000000000007941 */ /* 0x000fea0003800200 */
.L_x_18:
[----:B------:R-:W-:Y:S01]  /*0b20*/  DMUL R10, R10, 5 ;  /* 0x401400000a0a7828 */ /* 0x000fe20000000000 */
[----:B------:R-:W-:Y:S01]  /*0b30*/  FSETP.NEU.AND P0, PT, R27, 1, PT ;  /* 0x3f8000001b00780b */ /* 0x000fe20003f0d000 */
[C---:B------:R-:W-:Y:S01]  /*0b40*/  DFMA R4, R14.reuse, -R4, 1 ;  /* 0x3ff000000e04742b */ /* 0x040fe20000000804 */
[----:B------:R-:W-:Y:S07]  /*0b50*/  BSSY.RECONVERGENT B0, `(.L_x_20) ;  /* 0x0000010000007945 */ /* 0x000fee0003800200 */
[----:B------:R-:W-:Y:S01]  /*0b60*/  FSEL R2, R10, RZ, P0 ;  /* 0x000000ff0a027208 */ /* 0x000fe20000000000 */
[----:B------:R-:W-:Y:S01]  /*0b70*/  DFMA R4, R14, R4, R14 ;  /* 0x000000040e04722b */ /* 0x000fe2000000000e */
[----:B------:R-:W-:-:S06]  /*0b80*/  FSEL R3, R11, 2.3125, P0 ;  /* 0x401400000b037808 */ /* 0x000fcc0000000000 */
[----:B------:R-:W-:-:S08]  /*0b90*/  DADD R10, R6, R2 ;  /* 0x00000000060a7229 */ /* 0x000fd00000000002 */
[----:B------:R-:W-:Y:S02]  /*0ba0*/  DMUL R2, R10, R4 ;  /* 0x000000040a027228 */ /* 0x000fe40000000000 */
[----:B------:R-:W-:-:S06]  /*0bb0*/  FSETP.GEU.AND P1, PT, |R11|, 6.5827683646048100446e-37, PT ;  /* 0x036000000b00780b */ /* 0x000fcc0003f2e200 */
[----:B------:R-:W-:-:S08]  /*0bc0*/  DFMA R6, R2, -24, R10 ;  /* 0xc03800000206782b */ /* 0x000fd0000000000a */
[----:B------:R-:W-:-:S10]  /*0bd0*/  DFMA R2, R4, R6, R2 ;  /* 0x000000060402722b */ /* 0x000fd40000000002 */
[----:B------:R-:W-:-:S05]  /*0be0*/  FFMA R0, RZ, 2.875, R3 ;  /* 0x40380000ff007823 */ /* 0x000fca0000000003 */
[----:B------:R-:W-:-:S13]  /*0bf0*/  FSETP.GT.AND P0, PT, |R0|, 1.469367938527859385e-39, PT ;  /* 0x001000000000780b */ /* 0x000fda0003f04200 */
[----:B------:R-:W-:Y:S05]  /*0c00*/  @P0 BRA P1, `(.L_x_21) ;  /* 0x0000000000100947 */ /* 0x000fea0000800000 */
[----:B------:R-:W-:-:S07]  /*0c10*/  MOV R0, 0xc30 ;  /* 0x00000c3000007802 */ /* 0x000fce0000000f00 */
[----:B------:R-:W-:Y:S05]  /*0c20*/  CALL.REL.NOINC `($__internal_0_$__cuda_sm20_div_rn_f64_full) ;  /* 0x0000000000187944 */ /* 0x000fea0003c00000 */
[----:B------:R-:W-:Y:S02]  /*0c30*/  IMAD.MOV.U32 R2, RZ, RZ, R8 ;  /* 0x000000ffff027224 */ /* 0x000fe400078e0008 */
[----:B------:R-:W-:-:S07]  /*0c40*/  IMAD.MOV.U32 R3, RZ, RZ, R9 ;  /* 0x000000ffff037224 */ /* 0x000fce00078e0009 */
.L_x_21:
[----:B------:R-:W-:Y:S05]  /*0c50*/  BSYNC.RECONVERGENT B0 ;  /* 0x0000000000007941 */ /* 0x000fea0003800200 */
.L_x_20:
[----:B------:R-:W0:Y:S02]  /*0c60*/  F2F.F32.F64 R3, R2 ;  /* 0x0000000200037310 */ /* 0x000e240000301000 */
[----:B0-----:R-:W-:Y:S01]  /*0c70*/  STG.E desc[UR8][R30.64], R3 ;  /* 0x000000031e007986 */ /* 0x001fe2000c101908 */
[----:B------:R-:W-:Y:S05]  /*0c80*/  EXIT ;  /* 0x000000000000794d */ /* 0x000fea0003800000 */
        .weak           $__internal_0_$__cuda_sm20_div_rn_f64_full
        .type           $__internal_0_$__cuda_sm20_div_rn_f64_full,@function
        .size           $__internal_0_$__cuda_sm20_div_rn_f64_full,($_Z16vectorial_globalPfS_i$__internal_accurate_pow - $__internal_0_$__cuda_sm20_div_rn_f64_full)
$__internal_0_$__cuda_sm20_div_rn_f64_full:
[----:B------:R-:W-:Y:S01]  /*0c90*/  IMAD.MOV.U32 R3, RZ, RZ, 0x3ff80000 ;  /* 0x3ff80000ff037424 */ /* 0x000fe200078e00ff */
[----:B------:R-:W-:Y:S01]  /*0ca0*/  BSSY.RECONVERGENT B1, `(.L_x_22) ;  /* 0x000004c000017945 */ /* 0x000fe20003800200 */
[----:B------:R-:W-:Y:S02]  /*0cb0*/  IMAD.MOV.U32 R2, RZ, RZ, 0x0 ;  /* 0x00000000ff027424 */ /* 0x000fe400078e00ff */
[----:B------:R-:W0:Y:S01]  /*0cc0*/  MUFU.RCP64H R7, R3 ;  /* 0x0000000300077308 */ /* 0x000e220000001800 */
[----:B------:R-:W-:Y:S02]  /*0cd0*/  IMAD.MOV.U32 R6, RZ, RZ, 0x1 ;  /* 0x00000001ff067424 */ /* 0x000fe400078e00ff */
[----:B------:R-:W-:Y:S02]  /*0ce0*/  IMAD.MOV.U32 R5, RZ, RZ, R11 ;  /* 0x000000ffff057224 */ /* 0x000fe400078e000b */
[----:B------:R-:W-:Y:S02]  /*0cf0*/  IMAD.MOV.U32 R4, RZ, RZ, R10 ;  /* 0x000000ffff047224 */ /* 0x000fe400078e000a */
[----:B------:R-:W-:Y:S01]  /*0d00*/  IMAD.MOV.U32 R17, RZ, RZ, 0x40300000 ;  /* 0x40300000ff117424 */ /* 0x000fe200078e00ff */
[----:B------:R-:W-:-:S03]  /*0d10*/  FSETP.GEU.AND P1, PT, |R5|, 1.469367938527859385e-39, PT ;  /* 0x001000000500780b */ /* 0x000fc60003f2e200 */
[----:B------:R-:W-:Y:S01]  /*0d20*/  VIADD R19, R17, 0xffffffff ;  /* 0xffffffff11137836 */ /* 0x000fe20000000000 */
[----:B0-----:R-:W-:-:S08]  /*0d30*/  DFMA R8, R6, -R2, 1 ;  /* 0x3ff000000608742b */ /* 0x001fd00000000802 */
[----:B------:R-:W-:Y:S01]  /*0d40*/  DFMA R10, R8, R8, R8 ;  /* 0x00000008080a722b */ /* 0x000fe20000000008 */
[----:B------:R-:W-:Y:S01]  /*0d50*/  LOP3.LUT R8, R5, 0x7ff00000, RZ, 0xc0, !PT ;  /* 0x7ff0000005087812 */ /* 0x000fe200078ec0ff */
[----:B------:R-:W-:-:S03]  /*0d60*/  IMAD.MOV.U32 R9, RZ, RZ, 0x1ca00000 ;  /* 0x1ca00000ff097424 */ /* 0x000fc600078e00ff */
[----:B------:R-:W-:Y:S01]  /*0d70*/  ISETP.GE.U32.AND P0, PT, R8, 0x40300000, PT ;  /* 0x403000000800780c */ /* 0x000fe20003f06070 */
[----:B------:R-:W-:Y:S02]  /*0d80*/  IMAD.MOV.U32 R16, RZ, RZ, R8 ;  /* 0x000000ffff107224 */ /* 0x000fe400078e0008 */
[----:B------:R-:W-:Y:S01]  /*0d90*/  DFMA R12, R6, R10, R6 ;  /* 0x0000000a060c722b */ /* 0x000fe20000000006 */
[----:B------:R-:W-:Y:S01]  /*0da0*/  SEL R9, R9, 0x63400000, !P0 ;  /* 0x6340000009097807 */ /* 0x000fe20004000000 */
[----:B------:R-:W-:-:S03]  /*0db0*/  IMAD.MOV.U32 R6, RZ, RZ, R4 ;  /* 0x000000ffff067224 */ /* 0x000fc600078e0004 */
[C-C-:B------:R-:W-:Y:S02]  /*0dc0*/  @!P1 LOP3.LUT R10, R9.reuse, 0x80000000, R5.reuse, 0xf8, !PT ;  /* 0x80000000090a9812 */ /* 0x140fe400078ef805 */
[----:B------:R-:W-:Y:S01]  /*0dd0*/  LOP3.LUT R7, R9, 0x800fffff, R5, 0xf8, !PT ;  /* 0x800fffff09077812 */ /* 0x000fe200078ef805 */
[----:B------:R-:W-:Y:S01]  /*0de0*/  DFMA R14, R12, -R2, 1 ;  /* 0x3ff000000c0e742b */ /* 0x000fe20000000802 */
[----:B------:R-:W-:Y:S01]  /*0df0*/  @!P1 LOP3.LUT R11, R10, 0x100000, RZ, 0xfc, !PT ;  /* 0x001000000a0b9812 */ /* 0x000fe200078efcff */
[----:B------:R-:W-:-:S06]  /*0e00*/  @!P1 IMAD.MOV.U32 R10, RZ, RZ, RZ ;  /* 0x000000ffff0a9224 */ /* 0x000fcc00078e00ff */
[----:B------:R-:W-:Y:S02]  /*0e10*/  @!P1 DFMA R6, R6, 2, -R10 ;  /* 0x400000000606982b */ /* 0x000fe4000000080a */
[----:B------:R-:W-:-:S08]  /*0e20*/  DFMA R14, R12, R14, R12 ;  /* 0x0000000e0c0e722b */ /* 0x000fd0000000000c */
[----:B------:R-:W-:Y:S01]  /*0e30*/  @!P1 LOP3.LUT R16, R7, 0x7ff00000, RZ, 0xc0, !PT ;  /* 0x7ff0000007109812 */ /* 0x000fe200078ec0ff */
[----:B------:R-:W-:-:S04]  /*0e40*/  DMUL R10, R14, R6 ;  /* 0x000000060e0a7228 */ /* 0x000fc80000000000 */
[----:B------:R-:W-:-:S04]  /*0e50*/  VIADD R18, R16, 0xffffffff ;  /* 0xffffffff10127836 */ /* 0x000fc80000000000 */
[----:B------:R-:W-:Y:S01]  /*0e60*/  DFMA R12, R10, -R2, R6 ;  /* 0x800000020a0c722b */ /* 0x000fe20000000006 */
[----:B------:R-:W-:-:S04]  /*0e70*/  ISETP.GT.U32.AND P0, PT, R18, 0x7feffffe, PT ;  /* 0x7feffffe1200780c */ /* 0x000fc80003f04070 */
[----:B------:R-:W-:-:S03]  /*0e80*/  ISETP.GT.U32.OR P0, PT, R19, 0x7feffffe, P0 ;  /* 0x7feffffe1300780c */ /* 0x000fc60000704470 */
[----:B------:R-:W-:-:S10]  /*0e90*/  DFMA R10, R14, R12, R10 ;  /* 0x0000000c0e0a722b */ /* 0x000fd4000000000a */
[----:B------:R-:W-:Y:S05]  /*0ea0*/  @P0 BRA `(.L_x_23) ;  /* 0x0000000000680947 */ /* 0x000fea0003800000 */
[----:B------:R-:W-:Y:S02]  /*0eb0*/  IMAD.MOV.U32 R5, RZ, RZ, 0x40300000 ;  /* 0x40300000ff057424 */ /* 0x000fe400078e00ff */
[----:B------:R-:W-:-:S03]  /*0ec0*/  IMAD.MOV.U32 R4, RZ, RZ, RZ ;  /* 0x000000ffff047224 */ /* 0x000fc600078e00ff */
[----:B------:R-:W-:-:S04]  /*0ed0*/  VIADDMNMX R8, R8, -R5, 0xb9600000, !PT ;  /* 0xb960000008087446 */ /* 0x000fc80007800905 */
[----:B------:R-:W-:-:S05]  /*0ee0*/  VIMNMX R8, PT, PT, R8, 0x46a00000, PT ;  /* 0x46a0000008087848 */ /* 0x000fca0003fe0100 */
[----:B------:R-:W-:-:S04]  /*0ef0*/  IMAD.IADD R12, R8, 0x1, -R9 ;  /* 0x00000001080c7824 */ /* 0x000fc800078e0a09 */
[----:B------:R-:W-:-:S06]  /*0f00*/  VIADD R5, R12, 0x7fe00000 ;  /* 0x7fe000000c057836 */ /* 0x000fcc0000000000 */
[----:B------:R-:W-:-:S10]  /*0f10*/  DMUL R8, R10, R4 ;  /* 0x000000040a087228 */ /* 0x000fd40000000000 */
[----:B------:R-:W-:-:S13]  /*0f20*/  FSETP.GTU.AND P0, PT, |R9|, 1.469367938527859385e-39, PT ;  /* 0x001000000900780b */ /* 0x000fda0003f0c200 */
[----:B------:R-:W-:Y:S05]  /*0f30*/  @P0 BRA `(.L_x_24) ;  /* 0x0000000000880947 */ /* 0x000fea0003800000 */
[----:B------:R-:W-:Y:S01]  /*0f40*/  DFMA R2, R10, -R2, R6 ;  /* 0x800000020a02722b */ /* 0x000fe20000000006 */
[----:B------:R-:W-:-:S09]  /*0f50*/  IMAD.MOV.U32 R4, RZ, RZ, RZ ;  /* 0x000000ffff047224 */ /* 0x000fd200078e00ff */
[C---:B------:R-:W-:Y:S02]  /*0f60*/  FSETP.NEU.AND P0, PT, R3.reuse, RZ, PT ;  /* 0x000000ff0300720b */ /* 0x040fe40003f0d000 */
[----:B------:R-:W-:-:S04]  /*0f70*/  LOP3.LUT R2, R3, 0x40380000, RZ, 0x3c, !PT ;  /* 0x4038000003027812 */ /* 0x000fc800078e3cff */
[----:B------:R-:W-:-:S04]  /*0f80*/  LOP3.LUT R7, R2, 0x80000000, RZ, 0xc0, !PT ;  /* 0x8000000002077812 */ /* 0x000fc800078ec0ff */
[----:B------:R-:W-:-:S03]  /*0f90*/  LOP3.LUT R5, R7, R5, RZ, 0xfc, !PT ;  /* 0x0000000507057212 */ /* 0x000fc600078efcff */
[----:B------:R-:W-:Y:S05]  /*0fa0*/  @!P0 BRA `(.L_x_24) ;  /* 0x00000000006c8947 */ /* 0x000fea0003800000 */
[----:B------:R-:W-:Y:S01]  /*0fb0*/  IMAD.MOV R3, RZ, RZ, -R12 ;  /* 0x000000ffff037224 */ /* 0x000fe200078e0a0c */
[----:B------:R-:W-:Y:S01]  /*0fc0*/  DMUL.RP R4, R10, R4 ;  /* 0x000000040a047228 */ /* 0x000fe20000008000 */
[----:B------:R-:W-:-:S06]  /*0fd0*/  IMAD.MOV.U32 R2, RZ, RZ, RZ ;  /* 0x000000ffff027224 */ /* 0x000fcc00078e00ff */
[----:B------:R-:W-:-:S03]  /*0fe0*/  DFMA R2, R8, -R2, R10 ;  /* 0x800000020802722b */ /* 0x000fc6000000000a */
[----:B------:R-:W-:-:S03]  /*0ff0*/  LOP3.LUT R7, R5, R7, RZ, 0x3c, !PT ;  /* 0x0000000705077212 */ /* 0x000fc600078e3cff */
[----:B------:R-:W-:-:S04]  /*1000*/  IADD3 R2, PT, PT, -R12, -0x43300000, RZ ;  /* 0xbcd000000c027810 */ /* 0x000fc80007ffe1ff */
[----:B------:R-:W-:-:S04]  /*1010*/  FSETP.NEU.AND P0, PT, |R3|, R2, PT ;  /* 0x000000020300720b */ /* 0x000fc80003f0d200 */
[----:B------:R-:W-:Y:S02]  /*1020*/  FSEL R8, R4, R8, !P0 ;  /* 0x0000000804087208 */ /* 0x000fe40004000000 */
[----:B------:R-:W-:Y:S01]  /*1030*/  FSEL R9, R7, R9, !P0 ;  /* 0x0000000907097208 */ /* 0x000fe20004000000 */
[----:B------:R-:W-:Y:S06]  /*1040*/  BRA `(.L_x_24) ;  /* 0x0000000000447947 */ /* 0x000fec0003800000 */
.L_x_23:
[----:B------:R-:W-:-:S14]  /*1050*/  DSETP.NAN.AND P0, PT, R4, R4, PT ;  /* 0x000000040400722a */ /* 0x000fdc0003f08000 */
[----:B------:R-:W-:Y:S05]  /*1060*/  @P0 BRA `(.L_x_25) ;  /* 0x0000000000340947 */ /* 0x000fea0003800000 */
[----:B------:R-:W-:Y:S01]  /*1070*/  ISETP.NE.AND P0, PT, R16, R17, PT ;  /* 0x000000111000720c */ /* 0x000fe20003f05270 */
[----:B------:R-:W-:Y:S02]  /*1080*/  IMAD.MOV.U32 R8, RZ, RZ, 0x0 ;  /* 0x00000000ff087424 */ /* 0x000fe400078e00ff */
[----:B------:R-:W-:-:S10]  /*1090*/  IMAD.MOV.U32 R9, RZ, RZ, -0x80000 ;  /* 0xfff80000ff097424 */ /* 0x000fd400078e00ff */
[----:B------:R-:W-:Y:S05]  /*10a0*/  @!P0 BRA `(.L_x_24) ;  /* 0x00000000002c8947 */ /* 0x000fea0003800000 */
[----:B------:R-:W-:Y:S02]  /*10b0*/  ISETP.NE.AND P0, PT, R16, 0x7ff00000, PT ;  /* 0x7ff000001000780c */ /* 0x000fe40003f05270 */
[----:B------:R-:W-:Y:S02]  /*10c0*/  LOP3.LUT R4, R5, 0x40380000, RZ, 0x3c, !PT ;  /* 0x4038000005047812 */ /* 0x000fe400078e3cff */
[----:B------:R-:W-:Y:S02]  /*10d0*/  ISETP.EQ.OR P0, PT, R17, RZ, !P0 ;  /* 0x000000ff1100720c */ /* 0x000fe40004702670 */
[----:B------:R-:W-:-:S11]  /*10e0*/  LOP3.LUT R9, R4, 0x80000000, RZ, 0xc0, !PT ;  /* 0x8000000004097812 */ /* 0x000fd600078ec0ff */
[----:B------:R-:W-:Y:S01]  /*10f0*/  @P0 LOP3.LUT R2, R9, 0x7ff00000, RZ, 0xfc, !PT ;  /* 0x7ff0000009020812 */ /* 0x000fe200078efcff */
[----:B------:R-:W-:Y:S02]  /*1100*/  @!P0 IMAD.MOV.U32 R8, RZ, RZ, RZ ;  /* 0x000000ffff088224 */ /* 0x000fe400078e00ff */
[----:B------:R-:W-:Y:S02]  /*1110*/  @P0 IMAD.MOV.U32 R8, RZ, RZ, RZ ;  /* 0x000000ffff080224 */ /* 0x000fe400078e00ff */
[----:B------:R-:W-:Y:S01]  /*1120*/  @P0 IMAD.MOV.U32 R9, RZ, RZ, R2 ;  /* 0x000000ffff090224 */ /* 0x000fe200078e0002 */
[----:B------:R-:W-:Y:S06]  /*1130*/  BRA `(.L_x_24) ;  /* 0x0000000000087947 */ /* 0x000fec0003800000 */
.L_x_25:
[----:B------:R-:W-:Y:S01]  /*1140*/  LOP3.LUT R9, R5, 0x80000, RZ, 0xfc, !PT ;  /* 0x0008000005097812 */ /* 0x000fe200078efcff */
[----:B------:R-:W-:-:S07]  /*1150*/  IMAD.MOV.U32 R8, RZ, RZ, R4 ;  /* 0x000000ffff087224 */ /* 0x000fce00078e0004 */
.L_x_24:
[----:B------:R-:W-:Y:S05]  /*1160*/  BSYNC.RECONVERGENT B1 ;  /* 0x0000000000017941 */ /* 0x000fea0003800200 */
.L_x_22:
[----:B------:R-:W-:Y:S02]  /*1170*/  IMAD.MOV.U32 R2, RZ, RZ, R0 ;  /* 0x000000ffff027224 */ /* 0x000fe400078e0000 */
[----:B------:R-:W-:-:S04]  /*1180*/  IMAD.MOV.U32 R3, RZ, RZ, 0x0 ;  /* 0x00000000ff037424 */ /* 0x000fc800078e00ff */
[----:B------:R-:W-:Y:S05]  /*1190*/  RET.REL.NODEC R2 `(_Z16vectorial_globalPfS_i) ;  /* 0xffffffec02987950 */ /* 0x000fea0003c3ffff */
        .type           $_Z16vectorial_globalPfS_i$__internal_accurate_pow,@function
        .size           $_Z16vectorial_globalPfS_i$__internal_accurate_pow,(.L_x_52 - $_Z16vectorial_globalPfS_i$__internal_accurate_pow)
$_Z16vectorial_globalPfS_i$__internal_accurate_pow:
[----:B------:R-:W-:Y:S01]  /*11a0*/  ISETP.GT.U32.AND P0, PT, R23, 0xfffff, PT ;  /* 0x000fffff1700780c */ /* 0x000fe20003f04070 */
[--C-:B------:R-:W-:Y:S01]  /*11b0*/  IMAD.MOV.U32 R10, RZ, RZ, R23.reuse ;  /* 0x000000ffff0a7224 */ /* 0x100fe200078e0017 */
[----:B------:R-:W-:Y:S01]  /*11c0*/  UMOV UR6, 0x7d2cafe2 ;  /* 0x7d2cafe200067882 */ /* 0x000fe20000000000 */
[----:B------:R-:W-:Y:S01]  /*11d0*/  IMAD.MOV.U32 R14, RZ, RZ, 0x41ad3b5a ;  /* 0x41ad3b5aff0e7424 */ /* 0x000fe200078e00ff */
[----:B------:R-:W-:Y:S01]  /*11e0*/  UMOV UR7, 0x3eb0f5ff ;  /* 0x3eb0f5ff00077882 */ /* 0x000fe20000000000 */
[----:B------:R-:W-:Y:S01]  /*11f0*/  IMAD.MOV.U32 R15, RZ, RZ, 0x3ed0f5d2 ;  /* 0x3ed0f5d2ff0f7424 */ /* 0x000fe200078e00ff */
[----:B------:R-:W-:Y:S01]  /*1200*/  SHF.R.U32.HI R28, RZ, 0x14, R23 ;  /* 0x00000014ff1c7819 */ /* 0x000fe20000011617 */
[----:B------:R-:W-:Y:S01]  /*1210*/  UMOV UR10, 0xfefa39ef ;  /* 0xfefa39ef000a7882 */ /* 0x000fe20000000000 */
[----:B------:R-:W-:-:S05]  /*1220*/  UMOV UR11, 0x3fe62e42 ;  /* 0x3fe62e42000b7882 */ /* 0x000fca0000000000 */
[----:B------:R-:W-:-:S10]  /*1230*/  @!P0 DMUL R24, R22, 1.80143985094819840000e+16 ;  /* 0x4350000016188828 */ /* 0x000fd40000000000 */
[----:B------:R-:W-:Y:S01]  /*1240*/  @!P0 IMAD.MOV.U32 R10, RZ, RZ, R25 ;  /* 0x000000ffff0a8224 */ /* 0x000fe200078e0019 */
[----:B------:R-:W-:Y:S01]  /*1250*/  @!P0 LEA.HI R28, R25, 0xffffffca, RZ, 0xc ;  /* 0xffffffca191c8811 */ /* 0x000fe200078f60ff */
[----:B------:R-:W-:-:S03]  /*1260*/  @!P0 IMAD.MOV.U32 R22, RZ, RZ, R24 ;  /* 0x000000ffff168224 */ /* 0x000fc600078e0018 */
[----:B------:R-:W-:Y:S01]  /*1270*/  LOP3.LUT R11, R10, 0x800fffff, RZ, 0xc0, !PT ;  /* 0x800fffff0a0b7812 */ /* 0x000fe200078ec0ff */
[----:B------:R-:W-:-:S03]  /*1280*/  IMAD.MOV.U32 R12, RZ, RZ, R22 ;  /* 0x000000ffff0c7224 */ /* 0x000fc600078e0016 */
[----:B------:R-:W-:-:S04]  /*1290*/  LOP3.LUT R11, R11, 0x3ff00000, RZ, 0xfc, !PT ;  /* 0x3ff000000b0b7812 */ /* 0x000fc800078efcff */
[----:B------:R-:W-:Y:S01]  /*12a0*/  ISETP.GE.U32.AND P1, PT, R11, 0x3ff6a09f, PT ;  /* 0x3ff6a09f0b00780c */ /* 0x000fe20003f26070 */
[----:B------:R-:W-:-:S12]  /*12b0*/  IMAD.MOV.U32 R13, RZ, RZ, R11 ;  /* 0x000000ffff0d7224 */ /* 0x000fd800078e000b */
[----:B------:R-:W-:-:S04]  /*12c0*/  @P1 VIADD R10, R13, 0xfff00000 ;  /* 0xfff000000d0a1836 */ /* 0x000fc80000000000 */
[----:B------:R-:W-:Y:S02]  /*12d0*/  @P1 IMAD.MOV.U32 R13, RZ, RZ, R10 ;  /* 0x000000ffff0d1224 */ /* 0x000fe400078e000a */
[----:B------:R-:W-:-:S04]  /*12e0*/  IMAD.MOV.U32 R10, RZ, RZ, RZ ;  /* 0x000000ffff0a7224 */ /* 0x000fc800078e00ff */
[C---:B------:R-:W-:Y:S02]  /*12f0*/  DADD R18, R12.reuse, 1 ;  /* 0x3ff000000c127429 */ /* 0x040fe40000000000 */
[----:B------:R-:W-:-:S04]  /*1300*/  DADD R12, R12, -1 ;  /* 0xbff000000c0c7429 */ /* 0x000fc80000000000 */
[----:B------:R-:W0:Y:S02]  /*1310*/  MUFU.RCP64H R11, R19 ;  /* 0x00000013000b7308 */ /* 0x000e240000001800 */
[----:B0-----:R-:W-:-:S08]  /*1320*/  DFMA R16, -R18, R10, 1 ;  /* 0x3ff000001210742b */ /* 0x001fd0000000010a */
[----:B------:R-:W-:-:S08]  /*1330*/  DFMA R16, R16, R16, R16 ;  /* 0x000000101010722b */ /* 0x000fd00000000010 */
[----:B------:R-:W-:-:S08]  /*1340*/  DFMA R16, R10, R16, R10 ;  /* 0x000000100a10722b */ /* 0x000fd0000000000a */
[----:B------:R-:W-:-:S08]  /*1350*/  DMUL R10, R12, R16 ;  /* 0x000000100c0a7228 */ /* 0x000fd00000000000 */
[----:B------:R-:W-:-:S08]  /*1360*/  DFMA R10, R12, R16, R10 ;  /* 0x000000100c0a722b */ /* 0x000fd0000000000a */
[----:B------:R-:W-:-:S08]  /*1370*/  DMUL R20, R10, R10 ;  /* 0x0000000a0a147228 */ /* 0x000fd00000000000 */
[----:B------:R-:W-:Y:S01]  /*1380*/  DFMA R14, R20, UR6, R14 ;  /* 0x00000006140e7c2b */ /* 0x000fe2000800000e */
[----:B------:R-:W-:Y:S01]  /*1390*/  UMOV UR6, 0x75488a3f ;  /* 0x75488a3f00067882 */ /* 0x000fe20000000000 */
[----:B------:R-:W-:-:S06]  /*13a0*/  UMOV UR7, 0x3ef3b20a ;  /* 0x3ef3b20a00077882 */ /* 0x000fcc0000000000 */
[----:B------:R-:W-:Y:S01]  /*13b0*/  DFMA R18, R20, R14, UR6 ;  /* 0x0000000614127e2b */ /* 0x000fe2000800000e */
[----:B------:R-:W-:Y:S01]  /*13c0*/  UMOV UR6, 0xe4faecd5 ;  /* 0xe4faecd500067882 */ /* 0x000fe20000000000 */
[----:B------:R-:W-:Y:S01]  /*13d0*/  UMOV UR7, 0x3f1745cd ;  /* 0x3f1745cd00077882 */ /* 0x000fe20000000000 */
[----:B------:R-:W-:-:S05]  /*13e0*/  DADD R14, R12, -R10 ;  /* 0x000000000c0e7229 */ /* 0x000fca000000080a */
[----:B------:R-:W-:Y:S01]  /*13f0*/  DFMA R18, R20, R18, UR6 ;  /* 0x0000000614127e2b */ /* 0x000fe20008000012 */
[----:B------:R-:W-:Y:S01]  /*1400*/  UMOV UR6, 0x258a578b ;  /* 0x258a578b00067882 */ /* 0x000fe20000000000 */
[----:B------:R-:W-:Y:S01]  /*1410*/  UMOV UR7, 0x3f3c71c7 ;  /* 0x3f3c71c700077882 */ /* 0x000fe20000000000 */
[----:B------:R-:W-:-:S05]  /*1420*/  DADD R14, R14, R14 ;  /* 0x000000000e0e7229 */ /* 0x000fca000000000e */
[----:B------:R-:W-:Y:S01]  /*1430*/  DFMA R18, R20, R18, UR6 ;  /* 0x0000000614127e2b */ /* 0x000fe20008000012 */
[----:B------:R-:W-:Y:S01]  /*1440*/  UMOV UR6, 0x9242b910 ;  /* 0x9242b91000067882 */ /* 0x000fe20000000000 */
[----:B------:R-:W-:Y:S01]  /*1450*/  UMOV UR7, 0x3f624924 ;  /* 0x3f62492400077882 */ /* 0x000fe20000000000 */
[----:B------:R-:W-:-:S05]  /*1460*/  DFMA R14, R12, -R10, R14 ;  /* 0x8000000a0c0e722b */ /* 0x000fca000000000e */
[----:B------:R-:W-:Y:S01]  /*1470*/  DFMA R18, R20, R18, UR6 ;  /* 0x0000000614127e2b */ /* 0x000fe20008000012 */
[----:B------:R-:W-:Y:S01]  /*1480*/  UMOV UR6, 0x99999dfb ;  /* 0x99999dfb00067882 */ /* 0x000fe20000000000 */
[----:B------:R-:W-:Y:S01]  /*1490*/  UMOV UR7, 0x3f899999 ;  /* 0x3f89999900077882 */ /* 0x000fe20000000000 */
[----:B------:R-:W-:-:S05]  /*14a0*/  DMUL R14, R16, R14 ;  /* 0x0000000e100e7228 */ /* 0x000fca0000000000 */
[----:B------:R-:W-:Y:S01]  /*14b0*/  DFMA R18, R20, R18, UR6 ;  /* 0x0000000614127e2b */ /* 0x000fe20008000012 */
[----:B------:R-:W-:Y:S01]  /*14c0*/  UMOV UR6, 0x55555555 ;  /* 0x5555555500067882 */ /* 0x000fe20000000000 */
[----:B------:R-:W-:-:S03]  /*14d0*/  UMOV UR7, 0x3fb55555 ;  /* 0x3fb5555500077882 */ /* 0x000fc60000000000 */
[----:B------:R-:W-:Y:S02]  /*14e0*/  VIADD R23, R15, 0x100000 ;  /* 0x001000000f177836 */ /* 0x000fe40000000000 */
[----:B------:R-:W-:Y:S01]  /*14f0*/  IMAD.MOV.U32 R22, RZ, RZ, R14 ;  /* 0x000000ffff167224 */ /* 0x000fe200078e000e */
[----:B------:R-:W-:-:S08]  /*1500*/  DFMA R12, R20, R18, UR6 ;  /* 0x00000006140c7e2b */ /* 0x000fd00008000012 */
[----:B------:R-:W-:Y:S01]  /*1510*/  DADD R16, -R12, UR6 ;  /* 0x000000060c107e29 */ /* 0x000fe20008000100 */
[----:B------:R-:W-:Y:S01]  /*1520*/  UMOV UR6, 0xb9e7b0 ;  /* 0x00b9e7b000067882 */ /* 0x000fe20000000000 */
[----:B------:R-:W-:-:S06]  /*1530*/  UMOV UR7, 0x3c46a4cb ;  /* 0x3c46a4cb00077882 */ /* 0x000fcc0000000000 */
[----:B------:R-:W-:Y:S02]  /*1540*/  DFMA R16, R20, R18, R16 ;  /* 0x000000121410722b */ /* 0x000fe40000000010 */
[----:B------:R-:W-:-:S06]  /*1550*/  DMUL R18, R10, R10 ;  /* 0x0000000a0a127228 */ /* 0x000fcc0000000000 */
[----:B------:R-:W-:Y:S01]  /*1560*/  DADD R16, R16, -UR6 ;  /* 0x8000000610107e29 */ /* 0x000fe20008000000 */
[----:B------:R-:W-:Y:S01]  /*1570*/  UMOV UR6, 0x80000000 ;  /* 0x8000000000067882 */ /* 0x000fe20000000000 */
[----:B------:R-:W-:Y:S01]  /*1580*/  DFMA R20, R10, R10, -R18 ;  /* 0x0000000a0a14722b */ /* 0x000fe20000000812 */
[----:B------:R-:W-:-:S07]  /*1590*/  UMOV UR7, 0x43300000 ;  /* 0x4330000000077882 */ /* 0x000fce0000000000 */
[C---:B------:R-:W-:Y:S02]  /*15a0*/  DFMA R20, R10.reuse, R22, R20 ;  /* 0x000000160a14722b */ /* 0x040fe40000000014 */
[----:B------:R-:W-:-:S08]  /*15b0*/  DMUL R22, R10, R18 ;  /* 0x000000120a167228 */ /* 0x000fd00000000000 */
[----:B------:R-:W-:-:S08]  /*15c0*/  DFMA R24, R10, R18, -R22 ;  /* 0x000000120a18722b */ /* 0x000fd00000000816 */
[----:B------:R-:W-:Y:S02]  /*15d0*/  DFMA R24, R14, R18, R24 ;  /* 0x000000120e18722b */ /* 0x000fe40000000018 */
[----:B------:R-:W-:-:S06]  /*15e0*/  DADD R18, R12, R16 ;  /* 0x000000000c127229 */ /* 0x000fcc0000000010 */
[----:B------:R-:W-:Y:S02]  /*15f0*/  DFMA R20, R10, R20, R24 ;  /* 0x000000140a14722b */ /* 0x000fe40000000018 */
[----:B------:R-:W-:-:S08]  /*1600*/  DADD R24, R12, -R18 ;  /* 0x000000000c187229 */ /* 0x000fd00000000812 */
[----:B------:R-:W-:Y:S02]  /*1610*/  DADD R24, R16, R24 ;  /* 0x0000000010187229 */ /* 0x000fe40000000018 */
[----:B------:R-:W-:-:S08]  /*1620*/  DMUL R16, R18, R22 ;  /* 0x0000001612107228 */ /* 0x000fd00000000000 */
[----:B------:R-:W-:-:S08]  /*1630*/  DFMA R12, R18, R22, -R16 ;  /* 0x00000016120c722b */ /* 0x000fd00000000810 */
[----:B------:R-:W-:-:S08]  /*1640*/  DFMA R12, R18, R20, R12 ;  /* 0x00000014120c722b */ /* 0x000fd0000000000c */
[----:B------:R-:W-:-:S08]  /*1650*/  DFMA R24, R24, R22, R12 ;  /* 0x000000161818722b */ /* 0x000fd0000000000c */
[----:B------:R-:W-:-:S08]  /*1660*/  DADD R18, R16, R24 ;  /* 0x0000000010127229 */ /* 0x000fd00000000018 */
[--C-:B------:R-:W-:Y:S02]  /*1670*/  DADD R12, R10, R18.reuse ;  /* 0x000000000a0c7229 */ /* 0x100fe40000000012 */
[----:B------:R-:W-:-:S06]  /*1680*/  DADD R16, R16, -R18 ;  /* 0x0000000010107229 */ /* 0x000fcc0000000812 */
[----:B------:R-:W-:Y:S02]  /*1690*/  DADD R10, R10, -R12 ;  /* 0x000000000a0a7229 */ /* 0x000fe4000000080c */
[----:B------:R-:W-:-:S06]  /*16a0*/  DADD R16, R24, R16 ;  /* 0x0000000018107229 */ /* 0x000fcc0000000010 */
[----:B------:R-:W-:-:S08]  /*16b0*/  DADD R10, R18, R10 ;  /* 0x00000000120a7229 */ /* 0x000fd0000000000a */
[----:B------:R-:W-:Y:S01]  /*16c0*/  DADD R16, R16, R10 ;  /* 0x0000000010107229 */ /* 0x000fe2000000000a */
[C---:B------:R-:W-:Y:S02]  /*16d0*/  VIADD R10, R28.reuse, 0xfffffc01 ;  /* 0xfffffc011c0a7836 */ /* 0x040fe40000000000 */
[----:B------:R-:W-:Y:S02]  /*16e0*/  @P1 VIADD R10, R28, 0xfffffc02 ;  /* 0xfffffc021c0a1836 */ /* 0x000fe40000000000 */
[----:B------:R-:W-:-:S03]  /*16f0*/  IMAD.MOV.U32 R11, RZ, RZ, 0x43300000 ;  /* 0x43300000ff0b7424 */ /* 0x000fc600078e00ff */
[----:B------:R-:W-:Y:S01]  /*1700*/  DADD R14, R14, R16 ;  /* 0x000000000e0e7229 */ /* 0x000fe20000000010 */
[----:B------:R-:W-:-:S06]  /*1710*/  LOP3.LUT R10, R10, 0x80000000, RZ, 0x3c, !PT ;  /* 0x800000000a0a7812 */ /* 0x000fcc00078e3cff */
[----:B------:R-:W-:Y:S01]  /*1720*/  DADD R16, R10, -UR6 ;  /* 0x800000060a107e29 */ /* 0x000fe20008000000 */
[----:B------:R-:W-:Y:S01]  /*1730*/  UMOV UR6, 0xfefa39ef ;  /* 0xfefa39ef00067882 */ /* 0x000fe20000000000 */
[----:B------:R-:W-:Y:S01]  /*1740*/  DADD R18, R12, R14 ;  /* 0x000000000c127229 */ /* 0x000fe2000000000e */
[----:B------:R-:W-:-:S07]  /*1750*/  UMOV UR7, 0x3fe62e42 ;  /* 0x3fe62e4200077882 */ /* 0x000fce0000000000 */
[--C-:B------:R-:W-:Y:S01]  /*1760*/  DFMA R10, R16, UR6, R18.reuse ;  /* 0x00000006100a7c2b */ /* 0x100fe20008000012 */
[----:B------:R-:W-:Y:S01]  /*1770*/  UMOV UR6, 0x3b39803f ;  /* 0x3b39803f00067882 */ /* 0x000fe20000000000 */
[----:B------:R-:W-:Y:S01]  /*1780*/  DADD R20, R12, -R18 ;  /* 0x000000000c147229 */ /* 0x000fe20000000812 */
[----:B------:R-:W-:-:S05]  /*1790*/  UMOV UR7, 0x3c7abc9e ;  /* 0x3c7abc9e00077882 */ /* 0x000fca0000000000 */
[----:B------:R-:W-:Y:S02]  /*17a0*/  DFMA R12, R16, -UR10, R10 ;  /* 0x8000000a100c7c2b */ /* 0x000fe4000800000a */
[----:B------:R-:W-:-:S06]  /*17b0*/  DADD R20, R14, R20 ;  /* 0x000000000e147229 */ /* 0x000fcc0000000014 */
[----:B------:R-:W-:Y:S01]  /*17c0*/  DADD R12, -R18, R12 ;  /* 0x00000000120c7229 */ /* 0x000fe2000000010c */
[----:B------:R-:W-:Y:S02]  /*17d0*/  IMAD.MOV.U32 R18, RZ, RZ, 0x652b82fe ;  /* 0x652b82feff127424 */ /* 0x000fe400078e00ff */
[----:B------:R-:W-:-:S05]  /*17e0*/  IMAD.MOV.U32 R19, RZ, RZ, 0x3ff71547 ;  /* 0x3ff71547ff137424 */ /* 0x000fca00078e00ff */
[----:B------:R-:W-:-:S08]  /*17f0*/  DADD R12, R20, -R12 ;  /* 0x00000000140c7229 */ /* 0x000fd0000000080c */
[----:B------:R-:W-:Y:S01]  /*1800*/  DFMA R16, R16, UR6, R12 ;  /* 0x0000000610107c2b */ /* 0x000fe2000800000c */
[----:B------:R-:W-:Y:S02]  /*1810*/  USHF.L.U32 UR7, UR5, 0x1, URZ ;  /* 0x0000000105077899 */ /* 0x000fe400080006ff */
[----:B------:R-:W-:Y:S02]  /*1820*/  ULOP3.LUT UR6, UR5, 0xff0fffff, URZ, 0xc0, !UPT ;  /* 0xff0fffff05067892 */ /* 0x000fe4000f8ec0ff */
[----:B------:R-:W-:-:S03]  /*1830*/  UISETP.GT.U32.AND UP0, UPT, UR7, -0x2000001, UPT ;  /* 0xfdffffff0700788c */ /* 0x000fc6000bf04070 */
[----:B------:R-:W-:Y:S01]  /*1840*/  DADD R12, R10, R16 ;  /* 0x000000000a0c7229 */ /* 0x000fe20000000010 */
[----:B------:R-:W-:-:S03]  /*1850*/  USEL UR7, UR6, UR5, UP0 ;  /* 0x0000000506077287 */ /* 0x000fc60008000000 */
[----:B------:R-:W-:-:S04]  /*1860*/  UMOV UR6, UR4 ;  /* 0x0000000400067c82 */ /* 0x000fc80008000000 */
[----:B------:R-:W-:Y:S02]  /*1870*/  DADD R14, R10, -R12 ;  /* 0x000000000a0e7229 */ /* 0x000fe4000000080c */
[----:B------:R-:W-:-:S06]  /*1880*/  DMUL R10, R12, UR6 ;  /* 0x000000060c0a7c28 */ /* 0x000fcc0008000000 */
[----:B------:R-:W-:Y:S02]  /*1890*/  DADD R14, R16, R14 ;  /* 0x00000000100e7229 */ /* 0x000fe4000000000e */
[----:B------:R-:W-:-:S08]  /*18a0*/  DFMA R12, R12, UR6, -R10 ;  /* 0x000000060c0c7c2b */ /* 0x000fd0000800080a */
[----:B------:R-:W-:Y:S01]  /*18b0*/  DFMA R14, R14, UR6, R12 ;  /* 0x000000060e0e7c2b */ /* 0x000fe2000800000c */
[----:B------:R-:W-:Y:S01]  /*18c0*/  UMOV UR6, 0x3b39803f ;  /* 0x3b39803f00067882 */ /* 0x000fe20000000000 */
[----:B------:R-:W-:-:S06]  /*18d0*/  UMOV UR7, 0x3c7abc9e ;  /* 0x3c7abc9e00077882 */ /* 0x000fcc0000000000 */
[----:B------:R-:W-:-:S08]  /*18e0*/  DADD R20, R10, R14 ;  /* 0x000000000a147229 */ /* 0x000fd0000000000e */
[----:B------:R-:W-:Y:S02]  /*18f0*/  DFMA R18, R20, R18, 6.75539944105574400000e+15 ;  /* 0x433800001412742b */ /* 0x000fe40000000012 */
[----:B------:R-:W-:Y:S01]  /*1900*/  FSETP.GEU.AND P0, PT, |R21|, 4.1917929649353027344, PT ;  /* 0x4086232b1500780b */ /* 0x000fe20003f0e200 */
[----:B------:R-:W-:-:S05]  /*1910*/  DADD R10, R10, -R20 ;  /* 0x000000000a0a7229 */ /* 0x000fca0000000814 */
[----:B------:R-:W-:-:S03]  /*1920*/  DADD R12, R18, -6.75539944105574400000e+15 ;  /* 0xc3380000120c7429 */ /* 0x000fc60000000000 */
[----:B------:R-:W-:-:S05]  /*1930*/  DADD R14, R14, R10 ;  /* 0x000000000e0e7229 */ /* 0x000fca000000000a */
[----:B------:R-:W-:-:S08]  /*1940*/  DFMA R16, R12, -UR10, R20 ;  /* 0x8000000a0c107c2b */ /* 0x000fd00008000014 */
[----:B------:R-:W-:Y:S01]  /*1950*/  DFMA R16, R12, -UR6, R16 ;  /* 0x800000060c107c2b */ /* 0x000fe20008000010 */
[----:B------:R-:W-:Y:S01]  /*1960*/  UMOV UR6, 0x69ce2bdf ;  /* 0x69ce2bdf00067882 */ /* 0x000fe20000000000 */
[----:B------:R-:W-:Y:S01]  /*1970*/  IMAD.MOV.U32 R12, RZ, RZ, -0x35dec16 ;  /* 0xfca213eaff0c7424 */ /* 0x000fe200078e00ff */
[----:B------:R-:W-:Y:S01]  /*1980*/  UMOV UR7, 0x3e5ade15 ;  /* 0x3e5ade1500077882 */ /* 0x000fe20000000000 */
[----:B------:R-:W-:-:S06]  /*1990*/  IMAD.MOV.U32 R13, RZ, RZ, 0x3e928af3 ;  /* 0x3e928af3ff0d7424 */ /* 0x000fcc00078e00ff */
[----:B------:R-:W-:Y:S01]  /*19a0*/  DFMA R12, R16, UR6, R12 ;  /* 0x00000006100c7c2b */ /* 0x000fe2000800000c */
[----:B------:R-:W-:Y:S01]  /*19b0*/  UMOV UR6, 0x62401315 ;  /* 0x6240131500067882 */ /* 0x000fe20000000000 */
[----:B------:R-:W-:-:S06]  /*19c0*/  UMOV UR7, 0x3ec71dee ;  /* 0x3ec71dee00077882 */ /* 0x000fcc0000000000 */
[----:B------:R-:W-:Y:S01]  /*19d0*/  DFMA R12, R16, R12, UR6 ;  /* 0x00000006100c7e2b */ /* 0x000fe2000800000c */
        /* <DEDUP_REMOVED lines=20> */
[----:B------:R-:W-:-:S08]  /*1b20*/  DFMA R12, R16, R12, UR6 ;  /* 0x00000006100c7e2b */ /* 0x000fd0000800000c */
[----:B------:R-:W-:-:S08]  /*1b30*/  DFMA R12, R16, R12, 1 ;  /* 0x3ff00000100c742b */ /* 0x000fd0000000000c */
[----:B------:R-:W-:-:S10]  /*1b40*/  DFMA R12, R16, R12, 1 ;  /* 0x3ff00000100c742b */ /* 0x000fd4000000000c */
[----:B------:R-:W-:Y:S02]  /*1b50*/  IMAD R17, R18, 0x100000, R13 ;  /* 0x0010000012117824 */ /* 0x000fe400078e020d */
[----:B------:R-:W-:Y:S01]  /*1b60*/  IMAD.MOV.U32 R16, RZ, RZ, R12 ;  /* 0x000000ffff107224 */ /* 0x000fe200078e000c */
[----:B------:R-:W-:Y:S06]  /*1b70*/  @!P0 BRA `(.L_x_26) ;  /* 0x0000000000308947 */ /* 0x000fec0003800000 */
[----:B------:R-:W-:Y:S01]  /*1b80*/  FSETP.GEU.AND P1, PT, |R21|, 4.2275390625, PT ;  /* 0x408748001500780b */ /* 0x000fe20003f2e200 */
[C---:B------:R-:W-:Y:S02]  /*1b90*/  DADD R16, R20.reuse, +INF ;  /* 0x7ff0000014107429 */ /* 0x040fe40000000000 */
[----:B------:R-:W-:-:S08]  /*1ba0*/  DSETP.GEU.AND P0, PT, R20, RZ, PT ;  /* 0x000000ff1400722a */ /* 0x000fd00003f0e000 */
[----:B------:R-:W-:Y:S02]  /*1bb0*/  FSEL R16, R16, RZ, P0 ;  /* 0x000000ff10107208 */ /* 0x000fe40000000000 */
[----:B------:R-:W-:Y:S02]  /*1bc0*/  @!P1 LEA.HI R10, R18, R18, RZ, 0x1 ;  /* 0x00000012120a9211 */ /* 0x000fe400078f08ff */
[----:B------:R-:W-:Y:S02]  /*1bd0*/  FSEL R17, R17, RZ, P0 ;  /* 0x000000ff11117208 */ /* 0x000fe40000000000 */
[----:B------:R-:W-:-:S05]  /*1be0*/  @!P1 SHF.R.S32.HI R10, RZ, 0x1, R10 ;  /* 0x00000001ff0a9819 */ /* 0x000fca000001140a */
[----:B------:R-:W-:Y:S02]  /*1bf0*/  @!P1 IMAD.IADD R11, R18, 0x1, -R10 ;  /* 0x00000001120b9824 */ /* 0x000fe400078e0a0a */
[----:B------:R-:W-:Y:S02]  /*1c00*/  @!P1 IMAD R13, R10, 0x100000, R13 ;  /* 0x001000000a0d9824 */ /* 0x000fe400078e020d */
[----:B------:R-:W-:Y:S01]  /*1c10*/  @!P1 IMAD.MOV.U32 R10, RZ, RZ, RZ ;  /* 0x000000ffff0a9224 */ /* 0x000fe200078e00ff */
[----:B------:R-:W-:-:S06]  /*1c20*/  @!P1 LEA R11, R11, 0x3ff00000, 0x14 ;  /* 0x3ff000000b0b9811 */ /* 0x000fcc00078ea0ff */
[----:B------:R-:W-:-:S11]  /*1c30*/  @!P1 DMUL R16, R12, R10 ;  /* 0x0000000a0c109228 */ /* 0x000fd60000000000 */
.L_x_26:
[----:B------:R-:W-:Y:S01]  /*1c40*/  DFMA R14, R14, R16, R16 ;  /* 0x000000100e0e722b */ /* 0x000fe20000000010 */
[----:B------:R-:W-:Y:S01]  /*1c50*/  IMAD.MOV.U32 R12, RZ, RZ, R0 ;  /* 0x000000ffff0c7224 */ /* 0x000fe200078e0000 */
[----:B------:R-:W-:Y:S01]  /*1c60*/  DSETP.NEU.AND P0, PT, |R16|, +INF , PT ;  /* 0x7ff000001000742a */ /* 0x000fe20003f0d200 */
[----:B------:R-:W-:-:S07]  /*1c70*/  IMAD.MOV.U32 R13, RZ, RZ, 0x0 ;  /* 0x00000000ff0d7424 */ /* 0x000fce00078e00ff */
[----:B------:R-:W-:Y:S02]  /*1c80*/  FSEL R10, R16, R14, !P0 ;  /* 0x0000000e100a7208 */ /* 0x000fe40004000000 */
[----:B------:R-:W-:Y:S01]  /*1c90*/  FSEL R11, R17, R15, !P0 ;  /* 0x0000000f110b7208 */ /* 0x000fe20004000000 */
[----:B------:R-:W-:Y:S06]  /*1ca0*/  RET.REL.NODEC R12 `(_Z16vectorial_globalPfS_i) ;  /* 0xffffffe00cd47950 */ /* 0x000fec0003c3ffff */
.L_x_27:
        /* <DEDUP_REMOVED lines=13> */
.L_x_52:


//--------------------- .text._Z16vectorial_sharedPfS_i --------------------------
	.section	.text._Z16vectorial_sharedPfS_i,"ax",@progbits
	.align	128
        .global         _Z16vectorial_sharedPfS_i
        .type           _Z16vectorial_sharedPfS_i,@function
        .size           _Z16vectorial_sharedPfS_i,(.L_x_54 - _Z16vectorial_sharedPfS_i)
        .other          _Z16vectorial_sharedPfS_i,@"STO_CUDA_ENTRY STV_DEFAULT"
_Z16vectorial_sharedPfS_i:
.text._Z16vectorial_sharedPfS_i:
        /* <DEDUP_REMOVED lines=12> */
[----:B0-----:R-:W-:-:S06]  /*00c0*/  IMAD.WIDE.U32 R4, R2, 0x4, R4 ;  /* 0x0000000402047825 */ /* 0x001fcc00078e0004 */
[----:B-1----:R-:W2:Y:S01]  /*00d0*/  LDG.E R4, desc[UR8][R4.64] ;  /* 0x0000000804047981 */ /* 0x002ea2000c1e1900 */
[----:B------:R-:W0:Y:S01]  /*00e0*/  S2UR UR5, SR_CgaCtaId ;  /* 0x00000000000579c3 */ /* 0x000e220000008800 */
[----:B------:R-:W-:Y:S01]  /*00f0*/  UMOV UR4, 0x400 ;  /* 0x0000040000047882 */ /* 0x000fe20000000000 */
[----:B------:R-:W-:Y:S01]  /*0100*/  BSSY.RECONVERGENT B0, `(.L_x_28) ;  /* 0x0000011000007945 */ /* 0x000fe20003800200 */
[----:B------:R-:W-:Y:S01]  /*0110*/  MOV R0, 0x210 ;  /* 0x0000021000007802 */ /* 0x000fe20000000f00 */
[----:B0-----:R-:W-:-:S03]  /*0120*/  ULEA UR4, UR5, UR4, 0x18 ;  /* 0x0000000405047291 */ /* 0x001fc6000f8ec0ff */
[----:B------:R-:W-:-:S03]  /*0130*/  UMOV UR5, 0x40000000 ;  /* 0x4000000000057882 */ /* 0x000fc60000000000 */
[----:B------:R-:W-:Y:S01]  /*0140*/  LEA R7, R2, UR4, 0x2 ;  /* 0x0000000402077c11 */ /* 0x000fe2000f8e10ff */
[----:B------:R-:W-:-:S04]  /*0150*/  UMOV UR4, URZ ;  /* 0x000000ff00047c82 */ /* 0x000fc80008000000 */
[----:B--2---:R-:W-:Y:S01]  /*0160*/  STS [R7], R4 ;  /* 0x0000000407007388 */ /* 0x004fe20000000800 */
[----:B------:R-:W-:Y:S06]  /*0170*/  BAR.SYNC.DEFER_BLOCKING 0x0 ;  /* 0x0000000000007b1d */ /* 0x000fec0000010000 */
[----:B------:R-:W0:Y:S04]  /*0180*/  LDS R6, [R7+-0x8] ;  /* 0xfffff80007067984 */ /* 0x000e280000000800 */
[----:B------:R1:W2:Y:S04]  /*0190*/  LDS R3, [R7+-0x4] ;  /* 0xfffffc0007037984 */ /* 0x0002a80000000800 */
[----:B------:R1:W3:Y:S04]  /*01a0*/  LDS R26, [R7] ;  /* 0x00000000071a7984 */ /* 0x0002e80000000800 */
[----:B------:R1:W4:Y:S04]  /*01b0*/  LDS R27, [R7+0x4] ;  /* 0x00000400071b7984 */ /* 0x0003280000000800 */
[----:B------:R1:W1:Y:S01]  /*01c0*/  LDS R28, [R7+0x8] ;  /* 0x00000800071c7984 */ /* 0x0002620000000800 */
[----:B0-----:R-:W0:Y:S02]  /*01d0*/  F2F.F64.F32 R8, R6 ;  /* 0x0000000600087310 */ /* 0x001e240000201800 */
[----:B0-----:R-:W-:-:S10]  /*01e0*/  DADD R10, -RZ, |R8| ;  /* 0x00000000ff0a7229 */ /* 0x001fd40000000508 */
[----:B-1234-:R-:W-:-:S07]  /*01f0*/  IMAD.MOV.U32 R29, RZ, RZ, R11 ;  /* 0x000000ffff1d7224 */ /* 0x01efce00078e000b */
[----:B------:R-:W-:Y:S05]  /*0200*/  CALL.REL.NOINC `($_Z16vectorial_sharedPfS_i$__internal_accurate_pow) ;  /* 0x0000000c00987944 */ /* 0x000fea0003c00000 */
[----:B------:R-:W-:Y:S05]  /*0210*/  BSYNC.RECONVERGENT B0 ;  /* 0x0000000000007941 */ /* 0x000fea0003800200 */
.L_x_28:
[----:B------:R-:W-:Y:S01]  /*0220*/  DADD R10, R8, 2 ;  /* 0x40000000080a7429 */ /* 0x000fe20000000000 */
[----:B------:R-:W0:Y:S01]  /*0230*/  F2F.F64.F32 R4, R3 ;  /* 0x0000000300047310 */ /* 0x000e220000201800 */
[C---:B------:R-:W-:Y:S01]  /*0240*/  FSETP.NEU.AND P1, PT, R6.reuse, RZ, PT ;  /* 0x000000ff0600720b */ /* 0x040fe20003f2d000 */
[----:B------:R-:W-:Y:S01]  /*0250*/  BSSY.RECONVERGENT B0, `(.L_x_29) ;  /* 0x000000f000007945 */ /* 0x000fe20003800200 */
[----:B------:R-:W-:-:S06]  /*0260*/  FSETP.NEU.AND P0, PT, R6, 1, PT ;  /* 0x3f8000000600780b */ /* 0x000fcc0003f0d000 */
[----:B------:R-:W-:-:S04]  /*0270*/  LOP3.LUT R10, R11, 0x7ff00000, RZ, 0xc0, !PT ;  /* 0x7ff000000b0a7812 */ /* 0x000fc800078ec0ff */
[----:B------:R-:W-:Y:S02]  /*0280*/  ISETP.NE.AND P2, PT, R10, 0x7ff00000, PT ;  /* 0x7ff000000a00780c */ /* 0x000fe40003f45270 */
[----:B------:R-:W-:Y:S01]  /*0290*/  @!P1 CS2R R12, SRZ ;  /* 0x00000000000c9805 */ /* 0x000fe2000001ff00 */
[----:B0-----:R-:W-:-:S10]  /*02a0*/  DADD R14, -RZ, |R4| ;  /* 0x00000000ff0e7229 */ /* 0x001fd40000000504 */
[----:B------:R-:W-:Y:S02]  /*02b0*/  IMAD.MOV.U32 R10, RZ, RZ, R14 ;  /* 0x000000ffff0a7224 */ /* 0x000fe400078e000e */
[----:B------:R-:W-:Y:S01]  /*02c0*/  IMAD.MOV.U32 R29, RZ, RZ, R15 ;  /* 0x000000ffff1d7224 */ /* 0x000fe200078e000f */
[----:B------:R-:W-:Y:S06]  /*02d0*/  @P2 BRA `(.L_x_30) ;  /* 0x0000000000182947 */ /* 0x000fec0003800000 */
[----:B------:R-:W-:-:S13]  /*02e0*/  FSETP.NAN.AND P1, PT, R6, R6, PT ;  /* 0x000000060600720b */ /* 0x000fda0003f28000 */
[----:B------:R-:W-:Y:S01]  /*02f0*/  @P1 DADD R12, R8, 2 ;  /* 0x40000000080c1429 */ /* 0x000fe20000000000 */
[----:B------:R-:W-:Y:S10]  /*0300*/  @P1 BRA `(.L_x_30) ;  /* 0x00000000000c1947 */ /* 0x000ff40003800000 */
[----:B------:R-:W-:-:S14]  /*0310*/  DSETP.NEU.AND P1, PT, |R8|, +INF , PT ;  /* 0x7ff000000800742a */ /* 0x000fdc0003f2d200 */
[----:B------:R-:W-:Y:S02]  /*0320*/  @!P1 IMAD.MOV.U32 R12, RZ, RZ, 0x0 ;  /* 0x00000000ff0c9424 */ /* 0x000fe400078e00ff */
[----:B------:R-:W-:-:S07]  /*0330*/  @!P1 IMAD.MOV.U32 R13, RZ, RZ, 0x7ff00000 ;  /* 0x7ff00000ff0d9424 */ /* 0x000fce00078e00ff */
.L_x_30:
[----:B------:R-:W-:Y:S05]  /*0340*/  BSYNC.RECONVERGENT B0 ;  /* 0x0000000000007941 */ /* 0x000fea0003800200 */
.L_x_29:
[----:B------:R-:W-:Y:S01]  /*0350*/  BSSY.RECONVERGENT B0, `(.L_x_31) ;  /* 0x0000005000007945 */ /* 0x000fe20003800200 */
[----:B------:R-:W-:Y:S02]  /*0360*/  FSEL R6, R12, RZ, P0 ;  /* 0x000000ff0c067208 */ /* 0x000fe40000000000 */
[----:B------:R-:W-:Y:S02]  /*0370*/  FSEL R7, R13, 1.875, P0 ;  /* 0x3ff000000d077808 */ /* 0x000fe40000000000 */
[----:B------:R-:W-:-:S07]  /*0380*/  MOV R0, 0x3a0 ;  /* 0x000003a000007802 */ /* 0x000fce0000000f00 */
[----:B------:R-:W-:Y:S05]  /*0390*/  CALL.REL.NOINC `($_Z16vectorial_sharedPfS_i$__internal_accurate_pow) ;  /* 0x0000000c00347944 */ /* 0x000fea0003c00000 */
[----:B------:R-:W-:Y:S05]  /*03a0*/  BSYNC.RECONVERGENT B0 ;  /* 0x0000000000007941 */ /* 0x000fea0003800200 */
.L_x_31:
[----:B------:R-:W-:Y:S01]  /*03b0*/  DADD R8, R4, 2 ;  /* 0x4000000004087429 */ /* 0x000fe20000000000 */
[----:B------:R-:W-:Y:S01]  /*03c0*/  FSETP.NEU.AND P0, PT, R3, RZ, PT ;  /* 0x000000ff0300720b */ /* 0x000fe20003f0d000 */
[----:B------:R-:W-:Y:S08]  /*03d0*/  BSSY.RECONVERGENT B0, `(.L_x_32) ;  /* 0x000000c000007945 */ /* 0x000ff00003800200 */
[----:B------:R-:W-:-:S02]  /*03e0*/  LOP3.LUT R0, R9, 0x7ff00000, RZ, 0xc0, !PT ;  /* 0x7ff0000009007812 */ /* 0x000fc400078ec0ff */
[----:B------:R0:W1:Y:S02]  /*03f0*/  F2F.F64.F32 R8, R26 ;  /* 0x0000001a00087310 */ /* 0x0000640000201800 */
[----:B------:R-:W-:Y:S02]  /*0400*/  ISETP.NE.AND P1, PT, R0, 0x7ff00000, PT ;  /* 0x7ff000000000780c */ /* 0x000fe40003f25270 */
[----:B------:R-:W-:-:S11]  /*0410*/  @!P0 CS2R R12, SRZ ;  /* 0x00000000000c8805 */ /* 0x000fd6000001ff00 */
[----:B01----:R-:W-:Y:S05]  /*0420*/  @P1 BRA `(.L_x_33) ;  /* 0x0000000000181947 */ /* 0x003fea0003800000 */
[----:B------:R-:W-:-:S13]  /*0430*/  FSETP.NAN.AND P0, PT, R3, R3, PT ;  /* 0x000000030300720b */ /* 0x000fda0003f08000 */
[----:B------:R-:W-:Y:S01]  /*0440*/  @P0 DADD R12, R4, 2 ;  /* 0x40000000040c0429 */ /* 0x000fe20000000000 */
[----:B------:R-:W-:Y:S10]  /*0450*/  @P0 BRA `(.L_x_33) ;  /* 0x00000000000c0947 */ /* 0x000ff40003800000 */
[----:B------:R-:W-:-:S14]  /*0460*/  DSETP.NEU.AND P0, PT, |R4|, +INF , PT ;  /* 0x7ff000000400742a */ /* 0x000fdc0003f0d200 */
[----:B------:R-:W-:Y:S02]  /*0470*/  @!P0 IMAD.MOV.U32 R12, RZ, RZ, 0x0 ;  /* 0x00000000ff0c8424 */ /* 0x000fe400078e00ff */
[----:B------:R-:W-:-:S07]  /*0480*/  @!P0 IMAD.MOV.U32 R13, RZ, RZ, 0x7ff00000 ;  /* 0x7ff00000ff0d8424 */ /* 0x000fce00078e00ff */
.L_x_33:
[----:B------:R-:W-:Y:S05]  /*0490*/  BSYNC.RECONVERGENT B0 ;  /* 0x0000000000007941 */ /* 0x000fea0003800200 */
.L_x_32:
[----:B------:R-:W-:Y:S01]  /*04a0*/  DADD R12, R12, R12 ;  /* 0x000000000c0c7229 */ /* 0x000fe2000000000c */
[----:B------:R-:W-:Y:S01]  /*04b0*/  FSETP.NEU.AND P0, PT, R3, 1, PT ;  /* 0x3f8000000300780b */ /* 0x000fe20003f0d000 */
[----:B------:R-:W-:Y:S01]  /*04c0*/  DADD R10, -RZ, |R8| ;  /* 0x00000000ff0a7229 */ /* 0x000fe20000000508 */
[----:B------:R-:W-:Y:S01]  /*04d0*/  BSSY.RECONVERGENT B0, `(.L_x_34) ;  /* 0x0000007000007945 */ /* 0x000fe20003800200 */
[----:B------:R-:W-:-:S06]  /*04e0*/  MOV R0, 0x540 ;  /* 0x0000054000007802 */ /* 0x000fcc0000000f00 */
[----:B------:R-:W-:Y:S02]  /*04f0*/  FSEL R4, R12, RZ, P0 ;  /* 0x000000ff0c047208 */ /* 0x000fe40000000000 */
[----:B------:R-:W-:Y:S01]  /*0500*/  FSEL R5, R13, 2, P0 ;  /* 0x400000000d057808 */ /* 0x000fe20000000000 */
[----:B------:R-:W-:-:S05]  /*0510*/  IMAD.MOV.U32 R29, RZ, RZ, R11 ;  /* 0x000000ffff1d7224 */ /* 0x000fca00078e000b */
[----:B------:R-:W-:-:S11]  /*0520*/  DADD R6, R6, R4 ;  /* 0x0000000006067229 */ /* 0x000fd60000000004 */
[----:B------:R-:W-:Y:S05]  /*0530*/  CALL.REL.NOINC `($_Z16vectorial_sharedPfS_i$__internal_accurate_pow) ;  /* 0x0000000800cc7944 */ /* 0x000fea0003c00000 */
[----:B------:R-:W-:Y:S05]  /*0540*/  BSYNC.RECONVERGENT B0 ;  /* 0x0000000000007941 */ /* 0x000fea0003800200 */
.L_x_34:
        /* <DEDUP_REMOVED lines=9> */
[----:B------:R-:W-:Y:S05]  /*05e0*/  @P2 BRA `(.L_x_36) ;  /* 0x0000000000182947 */ /* 0x000fea0003800000 */
[----:B------:R-:W-:-:S13]  /*05f0*/  FSETP.NAN.AND P1, PT, R26, R26, PT ;  /* 0x0000001a1a00720b */ /* 0x000fda0003f28000 */
[----:B------:R-:W-:Y:S01]  /*0600*/  @P1 DADD R12, R8, 2 ;  /* 0x40000000080c1429 */ /* 0x000fe20000000000 */
[----:B------:R-:W-:Y:S10]  /*0610*/  @P1 BRA `(.L_x_36) ;  /* 0x00000000000c1947 */ /* 0x000ff40003800000 */
[----:B------:R-:W-:-:S14]  /*0620*/  DSETP.NEU.AND P1, PT, |R8|, +INF , PT ;  /* 0x7ff000000800742a */ /* 0x000fdc0003f2d200 */
[----:B------:R-:W-:Y:S02]  /*0630*/  @!P1 IMAD.MOV.U32 R12, RZ, RZ, 0x0 ;  /* 0x00000000ff0c9424 */ /* 0x000fe400078e00ff */
[----:B------:R-:W-:-:S07]  /*0640*/  @!P1 IMAD.MOV.U32 R13, RZ, RZ, 0x7ff00000 ;  /* 0x7ff00000ff0d9424 */ /* 0x000fce00078e00ff */
.L_x_36:
[----:B------:R-:W-:Y:S05]  /*0650*/  BSYNC.RECONVERGENT B0 ;  /* 0x0000000000007941 */ /* 0x000fea0003800200 */
.L_x_35:
[----:B------:R-:W-:Y:S01]  /*0660*/  FSEL R8, R12, RZ, P0 ;  /* 0x000000ff0c087208 */ /* 0x000fe20000000000 */
[----:B------:R-:W-:Y:S01]  /*0670*/  BSSY.RECONVERGENT B0, `(.L_x_37) ;  /* 0x0000006000007945 */ /* 0x000fe20003800200 */
[----:B------:R-:W-:Y:S01]  /*0680*/  FSEL R9, R13, 1.875, P0 ;  /* 0x3ff000000d097808 */ /* 0x000fe20000000000 */
[----:B------:R-:W-:Y:S01]  /*0690*/  IMAD.MOV.U32 R29, RZ, RZ, R11 ;  /* 0x000000ffff1d7224 */ /* 0x000fe200078e000b */
[----:B------:R-:W-:-:S04]  /*06a0*/  MOV R0, 0x6d0 ;  /* 0x000006d000007802 */ /* 0x000fc80000000f00 */
[----:B------:R-:W-:-:S11]  /*06b0*/  DADD R6, R6, R8 ;  /* 0x0000000006067229 */ /* 0x000fd60000000008 */
[----:B------:R-:W-:Y:S05]  /*06c0*/  CALL.REL.NOINC `($_Z16vectorial_sharedPfS_i$__internal_accurate_pow) ;  /* 0x0000000800687944 */ /* 0x000fea0003c00000 */
[----:B------:R-:W-:Y:S05]  /*06d0*/  BSYNC.RECONVERGENT B0 ;  /* 0x0000000000007941 */ /* 0x000fea0003800200 */
.L_x_37:
        /* <DEDUP_REMOVED lines=14> */
.L_x_39:
[----:B------:R-:W-:Y:S05]  /*07c0*/  BSYNC.RECONVERGENT B0 ;  /* 0x0000000000007941 */ /* 0x000fea0003800200 */
.L_x_38:
[----:B------:R-:W-:Y:S01]  /*07d0*/  DMUL R12, R12, 3 ;  /* 0x400800000c0c7828 */ /* 0x000fe20000000000 */
[----:B------:R-:W-:Y:S01]  /*07e0*/  FSETP.NEU.AND P0, PT, R27, 1, PT ;  /* 0x3f8000001b00780b */ /* 0x000fe20003f0d000 */
[----:B------:R-:W-:Y:S01]  /*07f0*/  DADD R10, -RZ, |R8| ;  /* 0x00000000ff0a7229 */ /* 0x000fe20000000508 */
[----:B------:R-:W-:Y:S01]  /*0800*/  BSSY.RECONVERGENT B0, `(.L_x_40) ;  /* 0x0000007000007945 */ /* 0x000fe20003800200 */
[----:B------:R-:W-:-:S06]  /*0810*/  MOV R0, 0x870 ;  /* 0x0000087000007802 */ /* 0x000fcc0000000f00 */
[----:B------:R-:W-:Y:S02]  /*0820*/  FSEL R4, R12, RZ, P0 ;  /* 0x000000ff0c047208 */ /* 0x000fe40000000000 */
[----:B------:R-:W-:Y:S01]  /*0830*/  FSEL R5, R13, 2.125, P0 ;  /* 0x400800000d057808 */ /* 0x000fe20000000000 */
[----:B------:R-:W-:-:S05]  /*0840*/  IMAD.MOV.U32 R29, RZ, RZ, R11 ;  /* 0x000000ffff1d7224 */ /* 0x000fca00078e000b */
[----:B------:R-:W-:-:S11]  /*0850*/  DADD R6, R6, -R4 ;  /* 0x0000000006067229 */ /* 0x000fd60000000804 */
[----:B------:R-:W-:Y:S05]  /*0860*/  CALL.REL.NOINC `($_Z16vectorial_sharedPfS_i$__internal_accurate_pow) ;  /* 0x0000000800007944 */ /* 0x000fea0003c00000 */
[----:B------:R-:W-:Y:S05]  /*0870*/  BSYNC.RECONVERGENT B0 ;  /* 0x0000000000007941 */ /* 0x000fea0003800200 */
.L_x_40:
[----:B------:R-:W0:Y:S01]  /*0880*/  MUFU.RCP64H R15, 24 ;  /* 0x40380000000f7908 */ /* 0x000e220000001800 */
[----:B------:R-:W-:Y:S01]  /*0890*/  DADD R10, R8, 2 ;  /* 0x40000000080a7429 */ /* 0x000fe20000000000 */
[----:B------:R-:W-:Y:S01]  /*08a0*/  IMAD.MOV.U32 R4, RZ, RZ, 0x0 ;  /* 0x00000000ff047424 */ /* 0x000fe200078e00ff */
[----:B------:R-:W-:Y:S01]  /*08b0*/  FSETP.NEU.AND P0, PT, R28, RZ, PT ;  /* 0x000000ff1c00720b */ /* 0x000fe20003f0d000 */
[----:B------:R-:W-:Y:S01]  /*08c0*/  IMAD.MOV.U32 R5, RZ, RZ, 0x40380000 ;  /* 0x40380000ff057424 */ /* 0x000fe200078e00ff */
[----:B------:R-:W-:Y:S01]  /*08d0*/  BSSY.RECONVERGENT B0, `(.L_x_41) ;  /* 0x000000f000007945 */ /* 0x000fe20003800200 */
[----:B------:R-:W-:-:S05]  /*08e0*/  IMAD.MOV.U32 R14, RZ, RZ, 0x1 ;  /* 0x00000001ff0e7424 */ /* 0x000fca00078e00ff */
[----:B------:R-:W-:-:S04]  /*08f0*/  LOP3.LUT R10, R11, 0x7ff00000, RZ, 0xc0, !PT ;  /* 0x7ff000000b0a7812 */ /* 0x000fc800078ec0ff */
[----:B------:R-:W-:Y:S02]  /*0900*/  ISETP.NE.AND P1, PT, R10, 0x7ff00000, PT ;  /* 0x7ff000000a00780c */ /* 0x000fe40003f25270 */
[----:B------:R-:W-:Y:S01]  /*0910*/  @!P0 CS2R R12, SRZ ;  /* 0x00000000000c8805 */ /* 0x000fe2000001ff00 */
[----:B0-----:R-:W-:-:S08]  /*0920*/  DFMA R16, R14, -R4, 1 ;  /* 0x3ff000000e10742b */ /* 0x001fd00000000804 */
[----:B------:R-:W-:-:S08]  /*0930*/  DFMA R16, R16, R16, R16 ;  /* 0x000000101010722b */ /* 0x000fd00000000010 */
[----:B------:R-:W-:Y:S01]  /*0940*/  DFMA R16, R14, R16, R14 ;  /* 0x000000100e10722b */ /* 0x000fe2000000000e */
[----:B------:R-:W-:Y:S10]  /*0950*/  @P1 BRA `(.L_x_42) ;  /* 0x0000000000181947 */ /* 0x000ff40003800000 */
[----:B------:R-:W-:-:S13]  /*0960*/  FSETP.NAN.AND P0, PT, R28, R28, PT ;  /* 0x0000001c1c00720b */ /* 0x000fda0003f08000 */
[----:B------:R-:W-:Y:S01]  /*0970*/  @P0 DADD R12, R8, 2 ;  /* 0x40000000080c0429 */ /* 0x000fe20000000000 */
[----:B------:R-:W-:Y:S10]  /*0980*/  @P0 BRA `(.L_x_42) ;  /* 0x00000000000c0947 */ /* 0x000ff40003800000 */
[----:B------:R-:W-:-:S14]  /*0990*/  DSETP.NEU.AND P0, PT, |R8|, +INF , PT ;  /* 0x7ff000000800742a */ /* 0x000fdc0003f0d200 */
[----:B------:R-:W-:Y:S02]  /*09a0*/  @!P0 IMAD.MOV.U32 R12, RZ, RZ, 0x0 ;  /* 0x00000000ff0c8424 */ /* 0x000fe400078e00ff */
[----:B------:R-:W-:-:S07]  /*09b0*/  @!P0 IMAD.MOV.U32 R13, RZ, RZ, 0x7ff00000 ;  /* 0x7ff00000ff0d8424 */ /* 0x000fce00078e00ff */
.L_x_42:
[----:B------:R-:W-:Y:S05]  /*09c0*/  BSYNC.RECONVERGENT B0 ;  /* 0x0000000000007941 */ /* 0x000fea0003800200 */
.L_x_41:
        /* <DEDUP_REMOVED lines=16> */
[----:B------:R-:W-:Y:S05]  /*0ad0*/  CALL.REL.NOINC `($__internal_1_$__cuda_sm20_div_rn_f64_full) ;  /* 0x0000000000207944 */ /* 0x000fea0003c00000 */
[----:B------:R-:W-:Y:S02]  /*0ae0*/  IMAD.MOV.U32 R4, RZ, RZ, R12 ;  /* 0x000000ffff047224 */ /* 0x000fe400078e000c */
[----:B------:R-:W-:-:S07]  /*0af0*/  IMAD.MOV.U32 R5, RZ, RZ, R13 ;  /* 0x000000ffff057224 */ /* 0x000fce00078e000d */
.L_x_44:
[----:B------:R-:W-:Y:S05]  /*0b00*/  BSYNC.RECONVERGENT B0 ;  /* 0x0000000000007941 */ /* 0x000fea0003800200 */
.L_x_43:
[----:B------:R-:W0:Y:S01]  /*0b10*/  LDC.64 R6, c[0x0][0x388] ;  /* 0x0000e200ff067b82 */ /* 0x000e220000000a00 */
[----:B------:R-:W1:Y:S01]  /*0b20*/  F2F.F32.F64 R5, R4 ;  /* 0x0000000400057310 */ /* 0x000e620000301000 */
[----:B0-----:R-:W-:-:S05]  /*0b30*/  IMAD.WIDE.U32 R2, R2, 0x4, R6 ;  /* 0x0000000402027825 */ /* 0x001fca00078e0006 */
[----:B-1----:R-:W-:Y:S01]  /*0b40*/  STG.E desc[UR8][R2.64], R5 ;  /* 0x0000000502007986 */ /* 0x002fe2000c101908 */
[----:B------:R-:W-:Y:S05]  /*0b50*/  EXIT ;  /* 0x000000000000794d */ /* 0x000fea0003800000 */
        .weak           $__internal_1_$__cuda_sm20_div_rn_f64_full
        .type           $__internal_1_$__cuda_sm20_div_rn_f64_full,@function
        .size           $__internal_1_$__cuda_sm20_div_rn_f64_full,($_Z16vectorial_sharedPfS_i$__internal_accurate_pow - $__internal_1_$__cuda_sm20_div_rn_f64_full)
$__internal_1_$__cuda_sm20_div_rn_f64_full:
[----:B------:R-:W-:Y:S01]  /*0b60*/  IMAD.MOV.U32 R5, RZ, RZ, 0x3ff80000 ;  /* 0x3ff80000ff057424 */ /* 0x000fe200078e00ff */
[----:B------:R-:W-:Y:S01]  /*0b70*/  BSSY.RECONVERGENT B1, `(.L_x_45) ;  /* 0x000004c000017945 */ /* 0x000fe20003800200 */
[----:B------:R-:W-:Y:S02]  /*0b80*/  IMAD.MOV.U32 R4, RZ, RZ, 0x0 ;  /* 0x00000000ff047424 */ /* 0x000fe400078e00ff */
[----:B------:R-:W0:Y:S01]  /*0b90*/  MUFU.RCP64H R9, R5 ;  /* 0x0000000500097308 */ /* 0x000e220000001800 */
[----:B------:R-:W-:Y:S02]  /*0ba0*/  IMAD.MOV.U32 R8, RZ, RZ, 0x1 ;  /* 0x00000001ff087424 */ /* 0x000fe400078e00ff */
[----:B------:R-:W-:Y:S02]  /*0bb0*/  IMAD.MOV.U32 R7, RZ, RZ, R13 ;  /* 0x000000ffff077224 */ /* 0x000fe400078e000d */
[----:B------:R-:W-:Y:S02]  /*0bc0*/  IMAD.MOV.U32 R13, RZ, RZ, 0x1ca00000 ;  /* 0x1ca00000ff0d7424 */ /* 0x000fe400078e00ff */
[----:B------:R-:W-:Y:S01]  /*0bd0*/  IMAD.MOV.U32 R6, RZ, RZ, R12 ;  /* 0x000000ffff067224 */ /* 0x000fe200078e000c */
[C---:B------:R-:W-:Y:S01]  /*0be0*/  FSETP.GEU.AND P1, PT, |R7|.reuse, 1.469367938527859385e-39, PT ;  /* 0x001000000700780b */ /* 0x040fe20003f2e200 */
[----:B------:R-:W-:Y:S01]  /*0bf0*/  IMAD.MOV.U32 R19, RZ, RZ, 0x40300000 ;  /* 0x40300000ff137424 */ /* 0x000fe200078e00ff */
[----:B------:R-:W-:-:S03]  /*0c00*/  LOP3.LUT R3, R7, 0x7ff00000, RZ, 0xc0, !PT ;  /* 0x7ff0000007037812 */ /* 0x000fc600078ec0ff */
[----:B------:R-:W-:Y:S01]  /*0c10*/  VIADD R20, R19, 0xffffffff ;  /* 0xffffffff13147836 */ /* 0x000fe20000000000 */
[----:B------:R-:W-:Y:S01]  /*0c20*/  ISETP.GE.U32.AND P0, PT, R3, 0x40300000, PT ;  /* 0x403000000300780c */ /* 0x000fe20003f06070 */
[----:B------:R-:W-:Y:S01]  /*0c30*/  IMAD.MOV.U32 R18, RZ, RZ, R3 ;  /* 0x000000ffff127224 */ /* 0x000fe200078e0003 */
[----:B0-----:R-:W-:Y:S02]  /*0c40*/  DFMA R10, R8, -R4, 1 ;  /* 0x3ff00000080a742b */ /* 0x001fe40000000804 */
[----:B------:R-:W-:-:S06]  /*0c50*/  SEL R13, R13, 0x63400000, !P0 ;  /* 0x634000000d0d7807 */ /* 0x000fcc0004000000 */
[----:B------:R-:W-:-:S08]  /*0c60*/  DFMA R10, R10, R10, R10 ;  /* 0x0000000a0a0a722b */ /* 0x000fd0000000000a */
[----:B------:R-:W-:Y:S01]  /*0c70*/  DFMA R14, R8, R10, R8 ;  /* 0x0000000a080e722b */ /* 0x000fe20000000008 */
[C-C-:B------:R-:W-:Y:S01]  /*0c80*/  @!P1 LOP3.LUT R10, R13.reuse, 0x80000000, R7.reuse, 0xf8, !PT ;  /* 0x800000000d0a9812 */ /* 0x140fe200078ef807 */
[----:B------:R-:W-:Y:S01]  /*0c90*/  IMAD.MOV.U32 R8, RZ, RZ, R6 ;  /* 0x000000ffff087224 */ /* 0x000fe200078e0006 */
[----:B------:R-:W-:Y:S02]  /*0ca0*/  LOP3.LUT R9, R13, 0x800fffff, R7, 0xf8, !PT ;  /* 0x800fffff0d097812 */ /* 0x000fe400078ef807 */
[----:B------:R-:W-:Y:S01]  /*0cb0*/  @!P1 LOP3.LUT R11, R10, 0x100000, RZ, 0xfc, !PT ;  /* 0x001000000a0b9812 */ /* 0x000fe200078efcff */
[----:B------:R-:W-:Y:S02]  /*0cc0*/  @!P1 IMAD.MOV.U32 R10, RZ, RZ, RZ ;  /* 0x000000ffff0a9224 */ /* 0x000fe400078e00ff */
[----:B------:R-:W-:-:S04]  /*0cd0*/  DFMA R16, R14, -R4, 1 ;  /* 0x3ff000000e10742b */ /* 0x000fc80000000804 */
[----:B------:R-:W-:-:S04]  /*0ce0*/  @!P1 DFMA R8, R8, 2, -R10 ;  /* 0x400000000808982b */ /* 0x000fc8000000080a */
[----:B------:R-:W-:-:S06]  /*0cf0*/  DFMA R16, R14, R16, R14 ;  /* 0x000000100e10722b */ /* 0x000fcc000000000e */
[----:B------:R-:W-:Y:S02]  /*0d00*/  @!P1 LOP3.LUT R18, R9, 0x7ff00000, RZ, 0xc0, !PT ;  /* 0x7ff0000009129812 */ /* 0x000fe400078ec0ff */
[----:B------:R-:W-:-:S03]  /*0d10*/  DMUL R10, R16, R8 ;  /* 0x00000008100a7228 */ /* 0x000fc60000000000 */
[----:B------:R-:W-:-:S05]  /*0d20*/  VIADD R12, R18, 0xffffffff ;  /* 0xffffffff120c7836 */ /* 0x000fca0000000000 */
[----:B------:R-:W-:Y:S01]  /*0d30*/  DFMA R14, R10, -R4, R8 ;  /* 0x800000040a0e722b */ /* 0x000fe20000000008 */
[----:B------:R-:W-:-:S04]  /*0d40*/  ISETP.GT.U32.AND P0, PT, R12, 0x7feffffe, PT ;  /* 0x7feffffe0c00780c */ /* 0x000fc80003f04070 */
[----:B------:R-:W-:-:S03]  /*0d50*/  ISETP.GT.U32.OR P0, PT, R20, 0x7feffffe, P0 ;  /* 0x7feffffe1400780c */ /* 0x000fc60000704470 */
[----:B------:R-:W-:-:S10]  /*0d60*/  DFMA R10, R16, R14, R10 ;  /* 0x0000000e100a722b */ /* 0x000fd4000000000a */
[----:B------:R-:W-:Y:S05]  /*0d70*/  @P0 BRA `(.L_x_46) ;  /* 0x0000000000680947 */ /* 0x000fea0003800000 */
[----:B------:R-:W-:-:S05]  /*0d80*/  IMAD.MOV.U32 R6, RZ, RZ, 0x40300000 ;  /* 0x40300000ff067424 */ /* 0x000fca00078e00ff */
[----:B------:R-:W-:-:S04]  /*0d90*/  VIADDMNMX R3, R3, -R6, 0xb9600000, !PT ;  /* 0xb960000003037446 */ /* 0x000fc80007800906 */
[----:B------:R-:W-:-:S05]  /*0da0*/  VIMNMX R6, PT, PT, R3, 0x46a00000, PT ;  /* 0x46a0000003067848 */ /* 0x000fca0003fe0100 */
[----:B------:R-:W-:Y:S02]  /*0db0*/  IMAD.IADD R14, R6, 0x1, -R13 ;  /* 0x00000001060e7824 */ /* 0x000fe400078e0a0d */
[----:B------:R-:W-:Y:S02]  /*0dc0*/  IMAD.MOV.U32 R6, RZ, RZ, RZ ;  /* 0x000000ffff067224 */ /* 0x000fe400078e00ff */
        /* <DEDUP_REMOVED lines=21> */
.L_x_46:
        /* <DEDUP_REMOVED lines=15> */
.L_x_48:
[----:B------:R-:W-:Y:S01]  /*1010*/  LOP3.LUT R13, R7, 0x80000, RZ, 0xfc, !PT ;  /* 0x00080000070d7812 */ /* 0x000fe200078efcff */
[----:B------:R-:W-:-:S07]  /*1020*/  IMAD.MOV.U32 R12, RZ, RZ, R6 ;  /* 0x000000ffff0c7224 */ /* 0x000fce00078e0006 */
.L_x_47:
[----:B------:R-:W-:Y:S05]  /*1030*/  BSYNC.RECONVERGENT B1 ;  /* 0x0000000000017941 */ /* 0x000fea0003800200 */
.L_x_45:
[----:B------:R-:W-:Y:S02]  /*1040*/  IMAD.MOV.U32 R4, RZ, RZ, R0 ;  /* 0x000000ffff047224 */ /* 0x000fe400078e0000 */
[----:B------:R-:W-:-:S04]  /*1050*/  IMAD.MOV.U32 R5, RZ, RZ, 0x0 ;  /* 0x00000000ff057424 */ /* 0x000fc800078e00ff */
[----:B------:R-:W-:Y:S05]  /*1060*/  RET.REL.NODEC R4 `(_Z16vectorial_sharedPfS_i) ;  /* 0xffffffec04e47950 */ /* 0x000fea0003c3ffff */
        .type           $_Z16vectorial_sharedPfS_i$__internal_accurate_pow,@function
        .size           $_Z16vectorial_sharedPfS_i$__internal_accurate_pow,(.L_x_54 - $_Z16vectorial_sharedPfS_i$__internal_accurate_pow)
$_Z16vectorial_sharedPfS_i$__internal_accurate_pow:
        /* <DEDUP_REMOVED lines=48> */
[----:B------:R-:W-:Y:S02]  /*1370*/  DMUL R14, R16, R14 ;  /* 0x0000000e100e7228 */ /* 0x000fe40000000000 */
[----:B------:R-:W-:-:S03]  /*1380*/  DMUL R16, R10, R10 ;  /* 0x0000000a0a107228 */ /* 0x000fc60000000000 */
        /* <DEDUP_REMOVED lines=10> */
[C---:B------:R-:W-:Y:S02]  /*1430*/  DFMA R20, R10.reuse, R10, -R16 ;  /* 0x0000000a0a14722b */ /* 0x040fe40000000810 */
[----:B------:R-:W-:-:S06]  /*1440*/  DMUL R24, R10, R16 ;  /* 0x000000100a187228 */ /* 0x000fcc0000000000 */
[----:B------:R-:W-:Y:S02]  /*1450*/  DFMA R20, R10, R22, R20 ;  /* 0x000000160a14722b */ /* 0x000fe40000000014 */
[----:B------:R-:W-:Y:S01]  /*1460*/  DADD R22, R18, -UR6 ;  /* 0x8000000612167e29 */ /* 0x000fe20008000000 */
[----:B------:R-:W-:Y:S01]  /*1470*/  UMOV UR6, 0x80000000 ;  /* 0x8000000000067882 */ /* 0x000fe20000000000 */
[----:B------:R-:W-:Y:S01]  /*1480*/  DFMA R18, R10, R16, -R24 ;  /* 0x000000100a12722b */ /* 0x000fe20000000818 */
[----:B------:R-:W-:-:S07]  /*1490*/  UMOV UR7, 0x43300000 ;  /* 0x4330000000077882 */ /* 0x000fce0000000000 */
[----:B------:R-:W-:Y:S02]  /*14a0*/  DFMA R18, R14, R16, R18 ;  /* 0x000000100e12722b */ /* 0x000fe40000000012 */
[----:B------:R-:W-:-:S06]  /*14b0*/  DADD R16, R12, R22 ;  /* 0x000000000c107229 */ /* 0x000fcc0000000016 */
[----:B------:R-:W-:Y:S02]  /*14c0*/  DFMA R18, R10, R20, R18 ;  /* 0x000000140a12722b */ /* 0x000fe40000000012 */
[----:B------:R-:W-:Y:S02]  /*14d0*/  DADD R20, R12, -R16 ;  /* 0x000000000c147229 */ /* 0x000fe40000000810 */
[----:B------:R-:W-:-:S06]  /*14e0*/  DMUL R12, R16, R24 ;  /* 0x00000018100c7228 */ /* 0x000fcc0000000000 */
[----:B------:R-:W-:Y:S02]  /*14f0*/  DADD R22, R22, R20 ;  /* 0x0000000016167229 */ /* 0x000fe40000000014 */
        /* <DEDUP_REMOVED lines=25> */
[----:B------:R-:W-:-:S08]  /*1690*/  DADD R16, -R18, R16 ;  /* 0x0000000012107229 */ /* 0x000fd00000000110 */
        /* <DEDUP_REMOVED lines=14> */
[----:B------:R-:W-:Y:S01]  /*1780*/  IMAD.MOV.U32 R12, RZ, RZ, 0x652b82fe ;  /* 0x652b82feff0c7424 */ /* 0x000fe200078e00ff */
[----:B------:R-:W-:Y:S01]  /*1790*/  UMOV UR7, 0x3c7abc9e ;  /* 0x3c7abc9e00077882 */ /* 0x000fe20000000000 */
[----:B------:R-:W-:-:S04]  /*17a0*/  IMAD.MOV.U32 R13, RZ, RZ, 0x3ff71547 ;  /* 0x3ff71547ff0d7424 */ /* 0x000fc800078e00ff */
        /* <DEDUP_REMOVED lines=50> */
[----:B------:R-:W-:-:S03]  /*1ad0*/  @!P1 IMAD R11, R13, 0x100000, R11 ;  /* 0x001000000d0b9824 */ /* 0x000fc600078e020b */
[----:B------:R-:W-:Y:S01]  /*1ae0*/  @!P1 LEA R13, R12, 0x3ff00000, 0x14 ;  /* 0x3ff000000c0d9811 */ /* 0x000fe200078ea0ff */
[----:B------:R-:W-:-:S06]  /*1af0*/  @!P1 IMAD.MOV.U32 R12, RZ, RZ, RZ ;  /* 0x000000ffff0c9224 */ /* 0x000fcc00078e00ff */
[----:B------:R-:W-:-:S11]  /*1b00*/  @!P1 DMUL R16, R10, R12 ;  /* 0x0000000c0a109228 */ /* 0x000fd60000000000 */
.L_x_49:
[----:B------:R-:W-:Y:S01]  /*1b10*/  DFMA R14, R14, R16, R16 ;  /* 0x000000100e0e722b */ /* 0x000fe20000000010 */
[----:B------:R-:W-:Y:S01]  /*1b20*/  IMAD.MOV.U32 R10, RZ, RZ, R0 ;  /* 0x000000ffff0a7224 */ /* 0x000fe200078e0000 */
[----:B------:R-:W-:Y:S01]  /*1b30*/  DSETP.NEU.AND P0, PT, |R16|, +INF , PT ;  /* 0x7ff000001000742a */ /* 0x000fe20003f0d200 */
[----:B------:R-:W-:-:S07]  /*1b40*/  IMAD.MOV.U32 R11, RZ, RZ, 0x0 ;  /* 0x00000000ff0b7424 */ /* 0x000fce00078e00ff */
[----:B------:R-:W-:Y:S02]  /*1b50*/  FSEL R12, R16, R14, !P0 ;  /* 0x0000000e100c7208 */ /* 0x000fe40004000000 */
[----:B------:R-:W-:Y:S01]  /*1b60*/  FSEL R13, R17, R15, !P0 ;  /* 0x0000000f110d7208 */ /* 0x000fe20004000000 */
[----:B------:R-:W-:Y:S06]  /*1b70*/  RET.REL.NODEC R10 `(_Z16vectorial_sharedPfS_i) ;  /* 0xffffffe40a207950 */ /* 0x000fec0003c3ffff */
.L_x_50:
        /* <DEDUP_REMOVED lines=16> */
.L_x_54:


//--------------------- .nv.shared._Z13maximo_reducePfS_i --------------------------
	.section	.nv.shared._Z13maximo_reducePfS_i,"aw",@nobits
	.sectionflags	@""
	.align	16
	.zero		1024


//--------------------- .nv.shared.reserved.0     --------------------------
	.section	.nv.shared.reserved.0,"aw",@nobits
	.weak		__nv_reservedSMEM_offset_0_alias
	.size		__nv_reservedSMEM_offset_0_alias, 0, 64
	.other		__nv_reservedSMEM_offset_0_alias,@"STO_CUDA_RESERVED_SHARED STV_DEFAULT"
__nv_reservedSMEM_offset_0_alias:
	.zero		0
	.zero		64


//--------------------- .nv.shared._Z16vectorial_globalPfS_i --------------------------
	.section	.nv.shared._Z16vectorial_globalPfS_i,"aw",@nobits
	.sectionflags	@""
	.align	16
	.zero		1024


//--------------------- .nv.shared._Z16vectorial_sharedPfS_i --------------------------
	.section	.nv.shared._Z16vectorial_sharedPfS_i,"aw",@nobits
	.sectionflags	@""
	.align	16
	.zero		1024


//--------------------- .nv.constant0._Z13maximo_reducePfS_i --------------------------
	.section	.nv.constant0._Z13maximo_reducePfS_i,"a",@progbits
	.sectionflags	@""
	.align	4
.nv.constant0._Z13maximo_reducePfS_i:
	.zero		916


//--------------------- .nv.constant0._Z16vectorial_globalPfS_i --------------------------
	.section	.nv.constant0._Z16vectorial_globalPfS_i,"a",@progbits
	.sectionflags	@""
	.align	4
.nv.constant0._Z16vectorial_globalPfS_i:
	.zero		916


//--------------------- .nv.constant0._Z16vectorial_sharedPfS_i --------------------------
	.section	.nv.constant0._Z16vectorial_sharedPfS_i,"a",@progbits
	.sectionflags	@""
	.align	4
.nv.constant0._Z16vectorial_sharedPfS_i:
	.zero		916


//--------------------- SYMBOLS --------------------------

	.type		.nv.reservedSmem.offset0,@object
	.size		.nv.reservedSmem.offset0,0x4
	.type		.nv.reservedSmem.cap,@object
	.size		.nv.reservedSmem.cap,0x4
